def gluon_wgmma(
    a_ptr,
    b_ptr,
    c_ptr,
    M,
    N,
    K,
    stride_am,
    stride_bk,
    stride_cm,
    BLOCK_M: gl.constexpr,
    BLOCK_N: gl.constexpr,
    BLOCK_K: gl.constexpr,
    DTYPE: gl.constexpr,
    A_LAYOUT: gl.constexpr,
    B_LAYOUT: gl.constexpr,
    C_LAYOUT: gl.constexpr,
    B_SHAPE: gl.constexpr,
    TRANS_B: gl.constexpr,
    NUM_BUFFERS: gl.constexpr,
    NUM_WARPS: gl.constexpr,
):
    a_desc = tma.make_tensor_descriptor(
        a_ptr, [M, K], [stride_am, 1], [BLOCK_M, BLOCK_K], A_LAYOUT
    )
    b_desc = tma.make_tensor_descriptor(
        b_ptr,
        [N, K] if TRANS_B else [K, N],
        [stride_bk, 1],
        B_SHAPE,
        B_LAYOUT,
    )
    c_desc = tma.make_tensor_descriptor(
        c_ptr, [M, N], [stride_cm, 1], [BLOCK_M, BLOCK_N], C_LAYOUT
    )

    a_bufs = gl.allocate_shared_memory(
        DTYPE, [NUM_BUFFERS, BLOCK_M, BLOCK_K], A_LAYOUT
    )
    b_bufs = gl.allocate_shared_memory(DTYPE, [NUM_BUFFERS] + B_SHAPE, B_LAYOUT)

    pid_m = gl.program_id(0)
    pid_n = gl.program_id(1)
    off_m = pid_m * BLOCK_M
    off_n = pid_n * BLOCK_N

    mma_layout: gl.constexpr = pick_wgmma_layout(DTYPE, BLOCK_M, BLOCK_N, NUM_WARPS)
    acc = warpgroup_mma_init(
        gl.zeros((BLOCK_M, BLOCK_N), dtype=gl.float32, layout=mma_layout)
    )

    bars = gl.allocate_shared_memory(
        gl.int64, [NUM_BUFFERS, 1], mbarrier.MBarrierLayout()
    )
    for i in gl.static_range(NUM_BUFFERS):
        mbarrier.init(bars.index(i), count=1)
    idx = 0
    phase = 0

    for k in range(0, K, BLOCK_K):
        a = a_bufs.index(idx)
        b = b_bufs.index(idx)
        bar = bars.index(idx)
        mbarrier.expect(bar, a_desc.block_type.nbytes + b_desc.block_type.nbytes)
        tma.async_copy_global_to_shared(a_desc, [off_m, k], bar, a)
        tma.async_copy_global_to_shared(
            b_desc, [off_n, k] if TRANS_B else [k, off_n], bar, b
        )
        mbarrier.wait(bar, phase=phase)

        if TRANS_B:
            b = b.permute((1, 0))
        acc = warpgroup_mma_wait(num_outstanding=0, deps=(acc,))
        acc = warpgroup_mma(a, b, acc, is_async=True)

        idx += 1
        if idx == NUM_BUFFERS:
            idx = 0
            phase ^= 1

    acc = warpgroup_mma_wait(num_outstanding=0, deps=(acc,))
    for i in gl.static_range(NUM_BUFFERS):
        mbarrier.invalidate(bars.index(i))

    c_smem = gl.allocate_shared_memory(DTYPE, [BLOCK_M, BLOCK_N], C_LAYOUT)
    c_smem.store(acc.to(DTYPE))
    fence_async_shared()
    tma.async_copy_shared_to_global(c_desc, [off_m, off_n], c_smem)
    tma.store_wait(pendings=0)

# config = {"BLOCK_K": 32, "BLOCK_M": 256, "BLOCK_N": 64, "arch": "sm_90", "dtype": "fp16", "num_buffers": 4, "num_warps": 4, "trans_b": 1}
# arch = sm_90


// ===== COMPILED SASS (sm_90a) =====

	.target	sm_90a

	.elftype	@"ET_EXEC"


//--------------------- .note.nv.tkinfo           --------------------------
	.section	.note.nv.tkinfo,"",@"SHT_NOTE"
	.sectionflags	@"SHF_NOTE_NV_TKINFO"
	.tkinfo
        /*0018*/ 	.word	0x00000002
        /*0030*/ 	.string	""
        /*0030*/ 	.string	"ptxas"
        /*0030*/ 	.string	"Cuda compilation tools, release 13.0, V13.0.88"
        /*0030*/ 	.string	"Build cuda_13.0.r13.0/compiler.36424714_0"
        /*0030*/ 	.string	"-v  -suppress-debug-info  -lineinfo  -arch sm_90a "



//--------------------- .note.nv.cuinfo           --------------------------
	.section	.note.nv.cuinfo,"",@"SHT_NOTE"
	.sectionflags	@"SHF_NOTE_NV_CUINFO"
        /*0018*/ 	.short	0x0002
        /*001a*/ 	.short	0x005a
        /*001c*/ 	.short	0x0082
	.zero		2


//--------------------- .nv.info                  --------------------------
	.section	.nv.info,"",@"SHT_CUDA_INFO"
	.align	4


	//----- nvinfo : EIATTR_REGCOUNT
	.align		4
        /*0000*/ 	.byte	0x04, 0x2f
        /*0002*/ 	.short	(.L_1 - .L_0)
	.align		4
.L_0:
        /*0004*/ 	.word	index@(gluon_wgmma)
        /*0008*/ 	.word	0x0000009a


	//----- nvinfo : EIATTR_FRAME_SIZE
	.align		4
.L_1:
        /*000c*/ 	.byte	0x04, 0x11
        /*000e*/ 	.short	(.L_3 - .L_2)
	.align		4
.L_2:
        /*0010*/ 	.word	index@(gluon_wgmma)
        /*0014*/ 	.word	0x00000000


	//----- nvinfo : EIATTR_MIN_STACK_SIZE
	.align		4
.L_3:
        /*0018*/ 	.byte	0x04, 0x12
        /*001a*/ 	.short	(.L_5 - .L_4)
	.align		4
.L_4:
        /*001c*/ 	.word	index@(gluon_wgmma)
        /*0020*/ 	.word	0x00000000
.L_5:


//--------------------- .nv.compat                --------------------------
	.section	.nv.compat,"",@"SHT_CUDA_COMPAT_INFO"
	.align	4
        /*0000*/ 	.byte	0x02, 0x09, 0x01, 0x00, 0x02, 0x02, 0x04, 0x00, 0x02, 0x05, 0x05, 0x00, 0x03, 0x07, 0x01, 0x01
        /*0010*/ 	.byte	0x02, 0x03, 0x03, 0x00, 0x02, 0x06, 0x01, 0x00, 0x04, 0x0b, 0x08, 0x00, 0x00, 0x00, 0x00, 0x00
        /*0020*/ 	.byte	0x00, 0x00, 0x00, 0x00


//--------------------- .nv.info.gluon_wgmma      --------------------------
	.section	.nv.info.gluon_wgmma,"",@"SHT_CUDA_INFO"
	.sectionflags	@""
	.align	4


	//----- nvinfo : EIATTR_CUDA_API_VERSION
	.align		4
        /*0000*/ 	.byte	0x04, 0x37
        /*0002*/ 	.short	(.L_7 - .L_6)
.L_6:
        /*0004*/ 	.word	0x00000082


	//----- nvinfo : EIATTR_KPARAM_INFO
	.align		4
.L_7:
        /*0008*/ 	.byte	0x04, 0x17
        /*000a*/ 	.short	(.L_9 - .L_8)
.L_8:
        /*000c*/ 	.word	0x00000000
        /*0010*/ 	.short	0x000a
        /*0012*/ 	.short	0x0048
        /*0014*/ 	.byte	0x00, 0xf4, 0x21, 0x00


	//----- nvinfo : EIATTR_KPARAM_INFO
	.align		4
.L_9:
        /*0018*/ 	.byte	0x04, 0x17
        /*001a*/ 	.short	(.L_11 - .L_10)
.L_10:
        /*001c*/ 	.word	0x00000000
        /*0020*/ 	.short	0x0009
        /*0022*/ 	.short	0x0040
        /*0024*/ 	.byte	0x00, 0xf4, 0x21, 0x00


	//----- nvinfo : EIATTR_KPARAM_INFO
	.align		4
.L_11:
        /*0028*/ 	.byte	0x04, 0x17
        /*002a*/ 	.short	(.L_13 - .L_12)
.L_12:
        /*002c*/ 	.word	0x00000000
        /*0030*/ 	.short	0x0008
        /*0032*/ 	.short	0x0038
        /*0034*/ 	.byte	0x00, 0xf0, 0x21, 0x00


	//----- nvinfo : EIATTR_KPARAM_INFO
	.align		4
.L_13:
        /*0038*/ 	.byte	0x04, 0x17
        /*003a*/ 	.short	(.L_15 - .L_14)
.L_14:
        /*003c*/ 	.word	0x00000000
        /*0040*/ 	.short	0x0007
        /*0042*/ 	.short	0x0030
        /*0044*/ 	.byte	0x00, 0xf0, 0x21, 0x00


	//----- nvinfo : EIATTR_KPARAM_INFO
	.align		4
.L_15:
        /*0048*/ 	.byte	0x04, 0x17
        /*004a*/ 	.short	(.L_17 - .L_16)
.L_16:
        /*004c*/ 	.word	0x00000000
        /*0050*/ 	.short	0x0006
        /*0052*/ 	.short	0x0028
        /*0054*/ 	.byte	0x00, 0xf0, 0x21, 0x00


	//----- nvinfo : EIATTR_KPARAM_INFO
	.align		4
.L_17:
        /*0058*/ 	.byte	0x04, 0x17
        /*005a*/ 	.short	(.L_19 - .L_18)
.L_18:
        /*005c*/ 	.word	0x00000000
        /*0060*/ 	.short	0x0005
        /*0062*/ 	.short	0x0020
        /*0064*/ 	.byte	0x00, 0xf0, 0x11, 0x00


	//----- nvinfo : EIATTR_KPARAM_INFO
	.align		4
.L_19:
        /*0068*/ 	.byte	0x04, 0x17
        /*006a*/ 	.short	(.L_21 - .L_20)
.L_20:
        /*006c*/ 	.word	0x00000000
        /*0070*/ 	.short	0x0004
        /*0072*/ 	.short	0x001c
        /*0074*/ 	.byte	0x00, 0xf0, 0x11, 0x00


	//----- nvinfo : EIATTR_KPARAM_INFO
	.align		4
.L_21:
        /*0078*/ 	.byte	0x04, 0x17
        /*007a*/ 	.short	(.L_23 - .L_22)
.L_22:
        /*007c*/ 	.word	0x00000000
        /*0080*/ 	.short	0x0003
        /*0082*/ 	.short	0x0018
        /*0084*/ 	.byte	0x00, 0xf0, 0x11, 0x00


	//----- nvinfo : EIATTR_KPARAM_INFO
	.align		4
.L_23:
        /*0088*/ 	.byte	0x04, 0x17
        /*008a*/ 	.short	(.L_25 - .L_24)
.L_24:
        /*008c*/ 	.word	0x00000000
        /*0090*/ 	.short	0x0002
        /*0092*/ 	.short	0x0010
        /*0094*/ 	.byte	0x00, 0xf4, 0x21, 0x00


	//----- nvinfo : EIATTR_KPARAM_INFO
	.align		4
.L_25:
        /*0098*/ 	.byte	0x04, 0x17
        /*009a*/ 	.short	(.L_27 - .L_26)
.L_26:
        /*009c*/ 	.word	0x00000000
        /*00a0*/ 	.short	0x0001
        /*00a2*/ 	.short	0x0008
        /*00a4*/ 	.byte	0x00, 0xf4, 0x21, 0x00


	//----- nvinfo : EIATTR_KPARAM_INFO
	.align		4
.L_27:
        /*00a8*/ 	.byte	0x04, 0x17
        /*00aa*/ 	.short	(.L_29 - .L_28)
.L_28:
        /*00ac*/ 	.word	0x00000000
        /*00b0*/ 	.short	0x0000
        /*00b2*/ 	.short	0x0000
        /*00b4*/ 	.byte	0x00, 0xf4, 0x21, 0x00


	//----- nvinfo : EIATTR_SPARSE_MMA_MASK
	.align		4
.L_29:
        /*00b8*/ 	.byte	0x03, 0x50
        /*00ba*/ 	.short	0x0000


	//----- nvinfo : EIATTR_MAXREG_COUNT
	.align		4
        /*00bc*/ 	.byte	0x03, 0x1b
        /*00be*/ 	.short	0x00ff


	//----- nvinfo : EIATTR_NUM_BARRIERS
	.align		4
        /*00c0*/ 	.byte	0x02, 0x4c
        /*00c2*/ 	.byte	0x01
	.zero		1


	//----- nvinfo : EIATTR_MERCURY_ISA_VERSION
	.align		4
        /*00c4*/ 	.byte	0x03, 0x5f
        /*00c6*/ 	.short	0x0101


	//----- nvinfo : EIATTR_INT_WARP_WIDE_INSTR_OFFSETS
	.align		4
        /*00c8*/ 	.byte	0x04, 0x31
        /*00ca*/ 	.short	(.L_31 - .L_30)


	//   ....[0]....
.L_30:
        /*00cc*/ 	.word	0x00001660


	//   ....[1]....
        /*00d0*/ 	.word	0x00001680


	//   ....[2]....
        /*00d4*/ 	.word	0x00001690


	//   ....[3]....
        /*00d8*/ 	.word	0x000016a0


	//   ....[4]....
        /*00dc*/ 	.word	0x000017b0


	//   ....[5]....
        /*00e0*/ 	.word	0x00001da0


	//   ....[6]....
        /*00e4*/ 	.word	0x00001db0


	//   ....[7]....
        /*00e8*/ 	.word	0x00001e30


	//   ....[8]....
        /*00ec*/ 	.word	0x00001e40


	//   ....[9]....
        /*00f0*/ 	.word	0x00002310


	//   ....[10]....
        /*00f4*/ 	.word	0x00002330


	//----- nvinfo : EIATTR_COOP_GROUP_MASK_REGIDS
	.align		4
.L_31:
        /*00f8*/ 	.byte	0x04, 0x29
        /*00fa*/ 	.short	(.L_33 - .L_32)


	//   ....[0]....
.L_32:
        /*00fc*/ 	.word	0xffffffff


	//   ....[1]....
        /*0100*/ 	.word	0xffffffff


	//   ....[2]....
        /*0104*/ 	.word	0xffffffff


	//----- nvinfo : EIATTR_COOP_GROUP_INSTR_OFFSETS
	.align		4
.L_33:
        /*0108*/ 	.byte	0x04, 0x28
        /*010a*/ 	.short	(.L_35 - .L_34)


	//   ....[0]....
.L_34:
        /*010c*/ 	.word	0x00000150


	//   ....[1]....
        /*0110*/ 	.word	0x00000700


	//   ....[2]....
        /*0114*/ 	.word	0x00000cf0


	//----- nvinfo : EIATTR_MBARRIER_INSTR_OFFSETS
	.align		4
.L_35:
        /*0118*/ 	.byte	0x04, 0x39
        /*011a*/ 	.short	(.L_37 - .L_36)


	//   ....[0]....
.L_36:
        /*011c*/ 	.word	0x00001810
        /*0120*/ 	.word	0x000000ff
        /*0124*/ 	.word	0x00014000
        /*0128*/ 	.short	0x0100
        /*012a*/ 	.byte	0x14
	.zero		1


	//   ....[1]....
        /*012c*/ 	.word	0x00001830
        /*0130*/ 	.word	0x000000ff
        /*0134*/ 	.word	0x00014008
        /*0138*/ 	.short	0x0100
        /*013a*/ 	.byte	0x14
	.zero		1


	//   ....[2]....
        /*013c*/ 	.word	0x00001850
        /*0140*/ 	.word	0x000000ff
        /*0144*/ 	.word	0x00014010
        /*0148*/ 	.short	0x0100
        /*014a*/ 	.byte	0x14
	.zero		1


	//   ....[3]....
        /*014c*/ 	.word	0x00001870
        /*0150*/ 	.word	0x000000ff
        /*0154*/ 	.word	0x00014018
        /*0158*/ 	.short	0x0100
        /*015a*/ 	.byte	0x14
	.zero		1


	//   ....[4]....
        /*015c*/ 	.word	0x00001f00
        /*0160*/ 	.word	0x000000ff
        /*0164*/ 	.word	0x00014000
        /*0168*/ 	.short	0x010a
        /*016a*/ 	.byte	0x15
	.zero		1


	//   ....[5]....
        /*016c*/ 	.word	0x00002290
        /*0170*/ 	.word	0x000000ff
        /*0174*/ 	.word	0x00014000
        /*0178*/ 	.short	0x0108
        /*017a*/ 	.byte	0x14
	.zero		1


	//   ....[6]....
        /*017c*/ 	.word	0x000023d0
        /*0180*/ 	.word	0x000000ff
        /*0184*/ 	.word	0x00014008
        /*0188*/ 	.short	0x0108
        /*018a*/ 	.byte	0x14
	.zero		1


	//   ....[7]....
        /*018c*/ 	.word	0x000024c0
        /*0190*/ 	.word	0x000000ff
        /*0194*/ 	.word	0x00014010
        /*0198*/ 	.short	0x0108
        /*019a*/ 	.byte	0x14
	.zero		1


	//   ....[8]....
        /*019c*/ 	.word	0x000025b0
        /*01a0*/ 	.word	0x000000ff
        /*01a4*/ 	.word	0x00014018
        /*01a8*/ 	.short	0x0108
        /*01aa*/ 	.byte	0x14
	.zero		1


	//   ....[9]....
        /*01ac*/ 	.word	0x000028e0
        /*01b0*/ 	.word	0x000000ff
        /*01b4*/ 	.word	0x00014000
        /*01b8*/ 	.short	0x010a
        /*01ba*/ 	.byte	0x15
	.zero		1


	//----- nvinfo : EIATTR_NUM_MBARRIERS
	.align		4
.L_37:
        /*01bc*/ 	.byte	0x03, 0x38
        /*01be*/ 	.short	0x0004


	//----- nvinfo : EIATTR_EXIT_INSTR_OFFSETS
	.align		4
        /*01c0*/ 	.byte	0x04, 0x1c
        /*01c2*/ 	.short	(.L_39 - .L_38)


	//   ....[0]....
.L_38:
        /*01c4*/ 	.word	0x000028d0


	//----- nvinfo : EIATTR_REQNTID
	.align		4
.L_39:
        /*01c8*/ 	.byte	0x04, 0x10
        /*01ca*/ 	.short	(.L_41 - .L_40)
.L_40:
        /*01cc*/ 	.word	0x00000080
        /*01d0*/ 	.word	0x00000001
        /*01d4*/ 	.word	0x00000001


	//----- nvinfo : EIATTR_CRS_STACK_SIZE
	.align		4
.L_41:
        /*01d8*/ 	.byte	0x04, 0x1e
        /*01da*/ 	.short	(.L_43 - .L_42)
.L_42:
        /*01dc*/ 	.word	0x00000000


	//----- nvinfo : EIATTR_CBANK_PARAM_SIZE
	.align		4
.L_43:
        /*01e0*/ 	.byte	0x03, 0x19
        /*01e2*/ 	.short	0x0050


	//----- nvinfo : EIATTR_PARAM_CBANK
	.align		4
        /*01e4*/ 	.byte	0x04, 0x0a
        /*01e6*/ 	.short	(.L_45 - .L_44)
	.align		4
.L_44:
        /*01e8*/ 	.word	index@(.nv.constant0.gluon_wgmma)
        /*01ec*/ 	.short	0x0210
        /*01ee*/ 	.short	0x0050


	//----- nvinfo : EIATTR_SW_WAR
	.align		4
.L_45:
        /*01f0*/ 	.byte	0x04, 0x36
        /*01f2*/ 	.short	(.L_47 - .L_46)
.L_46:
        /*01f4*/ 	.word	0x00000008
.L_47:


//--------------------- .nv.callgraph             --------------------------
	.section	.nv.callgraph,"",@"SHT_CUDA_CALLGRAPH"
	.align	4
	.sectionentsize	8
	.align		4
        /*0000*/ 	.word	0x00000000
	.align		4
        /*0004*/ 	.word	0xffffffff
	.align		4
        /*0008*/ 	.word	0x00000000
	.align		4
        /*000c*/ 	.word	0xfffffffe
	.align		4
        /*0010*/ 	.word	0x00000000
	.align		4
        /*0014*/ 	.word	0xfffffffd
	.align		4
        /*0018*/ 	.word	0x00000000
	.align		4
        /*001c*/ 	.word	0xfffffffc


//--------------------- .text.gluon_wgmma         --------------------------
	.section	.text.gluon_wgmma,"ax",@progbits
	.align	128
        .global         gluon_wgmma
        .type           gluon_wgmma,@function
        .size           gluon_wgmma,(.L_x_52 - gluon_wgmma)
        .other          gluon_wgmma,@"STO_CUDA_ENTRY STV_DEFAULT"
gluon_wgmma:
.text.gluon_wgmma:
[----:B------:R-:W-:Y:S01]  /*0000*/  LDC R1, c[0x0][0x28] ;  /* 0x00000a00ff017b82 */ /* 0x000fe20000000800 */
[----:B------:R-:W1:Y:S07]  /*0010*/  S2R R0, SR_TID.X ;  /* 0x0000000000007919 */ /* 0x000e6e0000002100 */
[----:B------:R-:W2:Y:S01]  /*0020*/  S2UR UR4, SR_CgaCtaId ;  /* 0x00000000000479c3 */ /* 0x000ea20000008800 */
[----:B------:R-:W-:Y:S01]  /*0030*/  UMOV UR20, 0x400 ;  /* 0x0000040000147882 */ /* 0x000fe20000000000 */
[----:B------:R-:W-:Y:S01]  /*0040*/  ULDC UR6, c[0x0][0xc] ;  /* 0x0000030000067ab9 */ /* 0x000fe20000000800 */
[----:B------:R-:W-:Y:S01]  /*0050*/  ULDC.64 UR32, c[0x0][0x250] ;  /* 0x0000940000207ab9 */ /* 0x000fe20000000a00 */
[----:B------:R-:W-:Y:S04]  /*0060*/  BSSY B0, `(.L_x_0) ;  /* 0x000001f000007945 */ /* 0x000fe80003800000 */
[----:B------:R-:W3:Y:S08]  /*0070*/  LDC R6, c[0x0][0x228] ;  /* 0x00008a00ff067b82 */ /* 0x000ef00000000800 */
[----:B------:R-:W4:Y:S08]  /*0080*/  LDC R13, c[0x0][0x230] ;  /* 0x00008c00ff0d7b82 */ /* 0x000f300000000800 */
[----:B------:R-:W-:Y:S01]  /*0090*/  S2UR UR23, SR_CTAID.Y ;  /* 0x00000000001779c3 */ /* 0x000fe20000002600 */
[----:B--2---:R-:W-:-:S03]  /*00a0*/  ULEA UR20, UR4, UR20, 0x18 ;  /* 0x0000001404147291 */ /* 0x004fc6000f8ec03f */
[----:B------:R-:W-:Y:S01]  /*00b0*/  ULDC UR4, c[0x0][0x10] ;  /* 0x0000040000047ab9 */ /* 0x000fe20000000800 */
[----:B-1----:R-:W-:-:S03]  /*00c0*/  LOP3.LUT R2, R0, 0x7f, RZ, 0xc0, !PT ;  /* 0x0000007f00027812 */ /* 0x002fc600078ec0ff */
[----:B------:R-:W1:Y:S01]  /*00d0*/  S2UR UR5, SR_CTAID.Z ;  /* 0x00000000000579c3 */ /* 0x000e620000002700 */
[----:B---3--:R-:W-:Y:S01]  /*00e0*/  VIADD R6, R6, 0xffffffff ;  /* 0xffffffff06067836 */ /* 0x008fe20000000000 */
[C---:B------:R-:W-:Y:S02]  /*00f0*/  ISETP.GE.U32.AND P0, PT, R2.reuse, 0x20, PT ;  /* 0x000000200200780c */ /* 0x040fe40003f06070 */
[C---:B------:R-:W-:Y:S02]  /*0100*/  ISETP.NE.U32.AND P2, PT, R2.reuse, RZ, PT ;  /* 0x000000ff0200720c */ /* 0x040fe40003f45070 */
[----:B------:R-:W-:Y:S02]  /*0110*/  LEA R12, R2, UR20, 0x2 ;  /* 0x00000014020c7c11 */ /* 0x000fe4000f8e10ff */
[----:B------:R-:W2:Y:S01]  /*0120*/  S2UR UR34, SR_CTAID.X ;  /* 0x00000000002279c3 */ /* 0x000ea20000002500 */
[----:B----4-:R-:W-:-:S06]  /*0130*/  VIADD R9, R13, 0xffffffff ;  /* 0xffffffff0d097836 */ /* 0x010fcc0000000000 */
[----:B------:R3:W-:Y:S01]  /*0140*/  @!P0 STS [R12], RZ ;  /* 0x000000ff0c008388 */ /* 0x0007e20000000800 */
[----:B------:R-:W-:-:S03]  /*0150*/  NOP ;  /* 0x0000000000007918 */ /* 0x000fc60000000000 */
[----:B------:R3:W-:Y:S01]  /*0160*/  @!P2 STS [UR20+0x24], R6 ;  /* 0x00002406ff00a988 */ /* 0x0007e20008000814 */
[----:B-1----:R-:W-:-:S03]  /*0170*/  UIMAD UR4, UR5, UR4, UR23 ;  /* 0x00000004050472a4 */ /* 0x002fc6000f8e0217 */
[----:B------:R3:W-:Y:S01]  /*0180*/  @!P2 STS [UR20+0x20], R9 ;  /* 0x00002009ff00a988 */ /* 0x0007e20008000814 */
[----:B--2---:R-:W-:-:S04]  /*0190*/  UIMAD UR4, UR4, UR6, UR34 ;  /* 0x00000006040472a4 */ /* 0x004fc8000f8e0222 */
[----:B------:R-:W-:-:S03]  /*01a0*/  UIMAD UR5, UR4, 0x180, URZ ;  /* 0x00000180040578a4 */ /* 0x000fc6000f8e023f */
[----:B------:R-:W-:Y:S01]  /*01b0*/  UMOV UR4, URZ ;  /* 0x0000003f00047c82 */ /* 0x000fe20008000000 */
[----:B------:R-:W-:-:S04]  /*01c0*/  UIADD3 UR28, UP0, UR5, UR32, URZ ;  /* 0x00000020051c7290 */ /* 0x000fc8000ff1e03f */
[----:B------:R-:W-:Y:S01]  /*01d0*/  ULEA.HI.X.SX32 UR29, UR5, UR33, 0x1, UP0 ;  /* 0x00000021051d7291 */ /* 0x000fe200080f0e3f */
[----:B---3--:R-:W-:Y:S11]  /*01e0*/  @P2 BRA `(.L_x_1) ;  /* 0x0000000000182947 */ /* 0x008ff60003800000 */
[----:B------:R-:W1:Y:S01]  /*01f0*/  LDS R3, [UR20+0x8] ;  /* 0x00000814ff037984 */ /* 0x000e620008000800 */
[----:B------:R-:W2:Y:S01]  /*0200*/  LDC.64 R10, c[0x0][0x210] ;  /* 0x00008400ff0a7b82 */ /* 0x000ea20000000a00 */
[----:B------:R-:W-:Y:S02]  /*0210*/  IMAD.MOV.U32 R4, RZ, RZ, 0x70 ;  /* 0x00000070ff047424 */ /* 0x000fe400078e00ff */
[----:B--2---:R2:W-:Y:S03]  /*0220*/  STS.64 [UR20], R10 ;  /* 0x0000000aff007988 */ /* 0x0045e60008000a14 */
[----:B-1----:R-:W-:-:S05]  /*0230*/  LOP3.LUT R3, R3, 0x10, R4, 0xd8, !PT ;  /* 0x0000001003037812 */ /* 0x002fca00078ed804 */
[----:B------:R2:W-:Y:S02]  /*0240*/  STS [UR20+0x8], R3 ;  /* 0x00000803ff007988 */ /* 0x0005e40008000814 */
.L_x_1:
[----:B------:R-:W-:Y:S05]  /*0250*/  BSYNC B0 ;  /* 0x0000000000007941 */ /* 0x000fea0003800000 */
.L_x_0:
[----:B------:R-:W-:Y:S04]  /*0260*/  BSSY B0, `(.L_x_2) ;  /* 0x000000a000007945 */ /* 0x000fe80003800000 */
[----:B------:R-:W-:Y:S05]  /*0270*/  @P2 BRA `(.L_x_3) ;  /* 0x0000000000202947 */ /* 0x000fea0003800000 */
[----:B--2---:R-:W1:Y:S01]  /*0280*/  LDS R3, [UR20+0x34] ;  /* 0x00003414ff037984 */ /* 0x004e620008000800 */
[----:B------:R-:W-:Y:S02]  /*0290*/  IMAD.MOV.U32 R4, RZ, RZ, 0x1f000000 ;  /* 0x1f000000ff047424 */ /* 0x000fe400078e00ff */
[----:B------:R-:W-:Y:S01]  /*02a0*/  @!P2 IMAD.MOV.U32 R5, RZ, RZ, 0xff ;  /* 0x000000ffff05a424 */ /* 0x000fe200078e00ff */
[----:B------:R-:W2:Y:S02]  /*02b0*/  @!P2 LDS R8, [UR20+0x38] ;  /* 0x00003814ff08a984 */ /* 0x000ea40008000800 */
[----:B-1----:R-:W-:Y:S02]  /*02c0*/  LOP3.LUT R3, R3, 0xff000000, R4, 0xb8, !PT ;  /* 0xff00000003037812 */ /* 0x002fe400078eb804 */
[----:B--2---:R-:W-:-:S03]  /*02d0*/  @!P2 LOP3.LUT R4, R8, 0xff, R5, 0xb8, !PT ;  /* 0x000000ff0804a812 */ /* 0x004fc600078eb805 */
[----:B------:R1:W-:Y:S04]  /*02e0*/  STS [UR20+0x34], R3 ;  /* 0x00003403ff007988 */ /* 0x0003e80008000814 */
[----:B------:R1:W-:Y:S02]  /*02f0*/  @!P2 STS [UR20+0x38], R4 ;  /* 0x00003804ff00a988 */ /* 0x0003e40008000814 */
.L_x_3:
[----:B------:R-:W-:Y:S05]  /*0300*/  BSYNC B0 ;  /* 0x0000000000007941 */ /* 0x000fea0003800000 */
.L_x_2:
[----:B------:R-:W-:Y:S04]  /*0310*/  BSSY B0, `(.L_x_4) ;  /* 0x000000e000007945 */ /* 0x000fe80003800000 */
[----:B------:R-:W-:Y:S05]  /*0320*/  @P2 BRA `(.L_x_5) ;  /* 0x0000000000302947 */ /* 0x000fea0003800000 */
[----:B-1----:R-:W1:Y:S01]  /*0330*/  LDS R4, [UR20+0x34] ;  /* 0x00003414ff047984 */ /* 0x002e620008000800 */
[----:B--2---:R-:W2:Y:S03]  /*0340*/  LDC.64 R10, c[0x0][0x238] ;  /* 0x00008e00ff0a7b82 */ /* 0x004ea60000000a00 */
[----:B------:R-:W3:Y:S01]  /*0350*/  LDS R3, [UR20+0x1c] ;  /* 0x00001c14ff037984 */ /* 0x000ee20008000800 */
[C---:B--2---:R-:W-:Y:S01]  /*0360*/  SHF.L.U64.HI R8, R10.reuse, 0x1, R11 ;  /* 0x000000010a087819 */ /* 0x044fe2000001020b */
[----:B------:R-:W-:-:S03]  /*0370*/  IMAD.SHL.U32 R5, R10, 0x2, RZ ;  /* 0x000000020a057824 */ /* 0x000fc600078e00ff */
[--C-:B------:R-:W-:Y:S02]  /*0380*/  SHF.R.U32.HI R10, RZ, 0x4, R8.reuse ;  /* 0x00000004ff0a7819 */ /* 0x100fe40000011608 */
[----:B------:R-:W-:-:S05]  /*0390*/  SHF.R.U64 R5, R5, 0x4, R8 ;  /* 0x0000000405057819 */ /* 0x000fca0000001208 */
[----:B------:R4:W-:Y:S01]  /*03a0*/  STS [UR20+0xc], R5 ;  /* 0x00000c05ff007988 */ /* 0x0009e20008000814 */
[----:B-1----:R-:W-:Y:S02]  /*03b0*/  LOP3.LUT R4, R4, 0x7, RZ, 0xb8, !PT ;  /* 0x0000000704047812 */ /* 0x002fe400078eb8ff */
[----:B---3--:R-:W-:-:S03]  /*03c0*/  LOP3.LUT R3, R3, 0xf, R10, 0xb8, !PT ;  /* 0x0000000f03037812 */ /* 0x008fc600078eb80a */
[----:B------:R4:W-:Y:S04]  /*03d0*/  STS [UR20+0x34], R4 ;  /* 0x00003404ff007988 */ /* 0x0009e80008000814 */
[----:B------:R4:W-:Y:S02]  /*03e0*/  STS [UR20+0x1c], R3 ;  /* 0x00001c03ff007988 */ /* 0x0009e40008000814 */
.L_x_5:
[----:B------:R-:W-:Y:S05]  /*03f0*/  BSYNC B0 ;  /* 0x0000000000007941 */ /* 0x000fea0003800000 */
.L_x_4:
[----:B------:R-:W-:Y:S04]  /*0400*/  BSSY B1, `(.L_x_6) ;  /* 0x000001a000017945 */ /* 0x000fe80003800000 */
[----:B------:R-:W-:Y:S04]  /*0410*/  BSSY B0, `(.L_x_7) ;  /* 0x0000015000007945 */ /* 0x000fe80003800000 */
[----:B------:R-:W-:Y:S05]  /*0420*/  @P2 BRA `(.L_x_8) ;  /* 0x0000000000202947 */ /* 0x000fea0003800000 */
[----:B-12-4-:R-:W1:Y:S02]  /*0430*/  LDS R3, [UR20+0x34] ;  /* 0x00003414ff037984 */ /* 0x016e640008000800 */
[----:B-1----:R-:W-:-:S05]  /*0440*/  LOP3.LUT R3, R3, 0x38, RZ, 0xb8, !PT ;  /* 0x0000003803037812 */ /* 0x002fca00078eb8ff */
[----:B------:R1:W-:Y:S01]  /*0450*/  STS [UR20+0x34], R3 ;  /* 0x00003403ff007988 */ /* 0x0003e20008000814 */
[----:B------:R-:W-:Y:S05]  /*0460*/  @P2 BRA `(.L_x_9) ;  /* 0x0000000000202947 */ /* 0x000fea0003800000 */
[----:B-1----:R-:W1:Y:S01]  /*0470*/  LDS R3, [UR20+0x8] ;  /* 0x00000814ff037984 */ /* 0x002e620008000800 */
[----:B------:R-:W-:-:S05]  /*0480*/  IMAD.MOV.U32 R4, RZ, RZ, 0x780 ;  /* 0x00000780ff047424 */ /* 0x000fca00078e00ff */
[----:B-1----:R-:W-:-:S05]  /*0490*/  LOP3.LUT R3, R3, 0x300, R4, 0xd8, !PT ;  /* 0x0000030003037812 */ /* 0x002fca00078ed804 */
[----:B------:R3:W-:Y:S02]  /*04a0*/  STS [UR20+0x8], R3 ;  /* 0x00000803ff007988 */ /* 0x0007e40008000814 */
.L_x_8:
[----:B------:R-:W-:Y:S05]  /*04b0*/  @P2 BRA `(.L_x_10) ;  /* 0x0000000000282947 */ /* 0x000fea0003800000 */
[----:B-1234-:R-:W1:Y:S02]  /*04c0*/  LDS R3, [UR20+0x8] ;  /* 0x00000814ff037984 */ /* 0x01ee640008000800 */
[----:B-1----:R-:W-:-:S05]  /*04d0*/  LOP3.LUT R3, R3, 0x1800, RZ, 0xb8, !PT ;  /* 0x0000180003037812 */ /* 0x002fca00078eb8ff */
[----:B------:R2:W-:Y:S02]  /*04e0*/  STS [UR20+0x8], R3 ;  /* 0x00000803ff007988 */ /* 0x0005e40008000814 */
.L_x_9:
[----:B------:R-:W-:Y:S05]  /*04f0*/  @P2 BREAK B0 ;  /* 0x0000000000002942 */ /* 0x000fea0003800000 */
[----:B------:R-:W-:Y:S05]  /*0500*/  @P2 BRA `(.L_x_11) ;  /* 0x0000000000242947 */ /* 0x000fea0003800000 */
[----:B------:R-:W3:Y:S01]  /*0510*/  LDS R4, [UR20+0x8] ;  /* 0x00000814ff047984 */ /* 0x000ee20008000800 */
[----:B-12---:R-:W-:-:S05]  /*0520*/  IMAD.MOV.U32 R3, RZ, RZ, 0x6000 ;  /* 0x00006000ff037424 */ /* 0x006fca00078e00ff */
[----:B---3--:R-:W-:-:S04]  /*0530*/  LOP3.LUT R3, R4, 0x4000, R3, 0xd8, !PT ;  /* 0x0000400004037812 */ /* 0x008fc800078ed803 */
[----:B------:R-:W-:-:S05]  /*0540*/  LOP3.LUT R3, R3, 0x400000, RZ, 0xb8, !PT ;  /* 0x0040000003037812 */ /* 0x000fca00078eb8ff */
[----:B------:R5:W-:Y:S02]  /*0550*/  STS [UR20+0x8], R3 ;  /* 0x00000803ff007988 */ /* 0x000be40008000814 */
.L_x_10:
[----:B------:R-:W-:Y:S05]  /*0560*/  BSYNC B0 ;  /* 0x0000000000007941 */ /* 0x000fea0003800000 */
.L_x_7:
[----:B-12345:R-:W1:Y:S02]  /*0570*/  @!P2 LDS R3, [UR20+0x8] ;  /* 0x00000814ff03a984 */ /* 0x03ee640008000800 */
[----:B-1----:R-:W-:-:S05]  /*0580*/  @!P2 LOP3.LUT R3, R3, 0x8000, RZ, 0xb8, !PT ;  /* 0x000080000303a812 */ /* 0x002fca00078eb8ff */
[----:B------:R3:W-:Y:S02]  /*0590*/  @!P2 STS [UR20+0x8], R3 ;  /* 0x00000803ff00a988 */ /* 0x0007e40008000814 */
.L_x_11:
[----:B------:R-:W-:Y:S05]  /*05a0*/  BSYNC B1 ;  /* 0x0000000000017941 */ /* 0x000fea0003800000 */
.L_x_6:
[----:B------:R-:W-:Y:S05]  /*05b0*/  WARPSYNC.ALL ;  /* 0x0000000000007948 */ /* 0x000fea0003800000 */
[----:B------:R-:W-:Y:S05]  /*05c0*/  @P0 BRA `(.L_x_12) ;  /* 0x0000000000280947 */ /* 0x000fea0003800000 */
[----:B-123--:R-:W1:Y:S01]  /*05d0*/  S2R R3, SR_LANEID ;  /* 0x0000000000037919 */ /* 0x00ee620000000000 */
[----:B------:R-:W-:Y:S05]  /*05e0*/  WARPSYNC.ALL ;  /* 0x0000000000007948 */ /* 0x000fea0003800000 */
[----:B-1----:R-:W-:-:S05]  /*05f0*/  IMAD.SHL.U32 R3, R3, 0x4, RZ ;  /* 0x0000000403037824 */ /* 0x002fca00078e00ff */
[----:B------:R-:W1:Y:S01]  /*0600*/  LDS R7, [R3+UR20] ;  /* 0x0000001403077984 */ /* 0x000e620008000800 */
[----:B------:R-:W-:-:S05]  /*0610*/  IADD3 R4, P1, R3, UR28, RZ ;  /* 0x0000001c03047c10 */ /* 0x000fca000ff3e0ff */
[----:B------:R-:W-:-:S05]  /*0620*/  IMAD.X R5, RZ, RZ, UR29, P1 ;  /* 0x0000001dff057e24 */ /* 0x000fca00088e06ff */
[----:B-1----:R4:W5:Y:S01]  /*0630*/  ATOMG.E.EXCH.STRONG.GPU PT, RZ, [R4], R7 ;  /* 0x0000000704ff73a8 */ /* 0x00296200041ee100 */
[----:B------:R-:W-:-:S04]  /*0640*/  DEPBAR {5,4,3,2,1,0} ;  /* 0x0000003f0000791a */ /* 0x000fc80000000000 */
[----:B------:R4:W-:Y:S01]  /*0650*/  UTMACCTL.IV [UR28] ;  /* 0x000000001c0079b9 */ /* 0x0009e20008000000 */
[----:B------:R-:W-:Y:S01]  /*0660*/  NOP ;  /* 0x0000000000007918 */ /* 0x000fe20000000000 */
.L_x_12:
[----:B------:R-:W-:Y:S05]  /*0670*/  @P0 BRA `(.L_x_13) ;  /* 0x00000000000c0947 */ /* 0x000fea0003800000 */
[----:B------:R0:W-:Y:S01]  /*0680*/  UTMACMDFLUSH ;  /* 0x00000000000079b7 */ /* 0x0001e20000000000 */
[----:B------:R-:W-:Y:S05]  /*0690*/  @P0 BRA `(.L_x_13) ;  /* 0x0000000000040947 */ /* 0x000fea0003800000 */
[----:B------:R-:W-:-:S04]  /*06a0*/  DEPBAR.LE SB0, 0x0 ;  /* 0x000080000000791a */ /* 0x000fc80000000000 */
.L_x_13:
[----:B------:R-:W-:Y:S05]  /*06b0*/  WARPSYNC.ALL ;  /* 0x0000000000007948 */ /* 0x000fea0003800000 */
[----:B-----5:R-:W-:Y:S06]  /*06c0*/  BAR.SYNC.DEFER_BLOCKING 0x0 ;  /* 0x0000000000007b1d */ /* 0x020fec0000010000 */
[----:B------:R-:W-:Y:S02]  /*06d0*/  BSSY B1, `(.L_x_14) ;  /* 0x000000b000017945 */ /* 0x000fe40003800000 */
[----:B------:R-:W-:Y:S06]  /*06e0*/  BAR.SYNC.DEFER_BLOCKING 0x0 ;  /* 0x0000000000007b1d */ /* 0x000fec0000010000 */
[----:B------:R5:W-:Y:S01]  /*06f0*/  @!P0 STS [R12], RZ ;  /* 0x000000ff0c008388 */ /* 0x000be20000000800 */
[----:B------:R-:W-:Y:S01]  /*0700*/  NOP ;  /* 0x0000000000007918 */ /* 0x000fe20000000000 */
[----:B------:R-:W-:Y:S05]  /*0710*/  @P2 BRA `(.L_x_15) ;  /* 0x0000000000182947 */ /* 0x000fea0003800000 */
[----:B-123--:R-:W1:Y:S01]  /*0720*/  LDS R3, [UR20+0x8] ;  /* 0x00000814ff037984 */ /* 0x00ee620008000800 */
[----:B------:R-:W2:Y:S01]  /*0730*/  LDC.64 R10, c[0x0][0x218] ;  /* 0x00008600ff0a7b82 */ /* 0x000ea20000000a00 */
[----:B----4-:R-:W-:Y:S02]  /*0740*/  IMAD.MOV.U32 R4, RZ, RZ, 0x70 ;  /* 0x00000070ff047424 */ /* 0x010fe400078e00ff */
[----:B--2---:R2:W-:Y:S03]  /*0750*/  STS.64 [UR20], R10 ;  /* 0x0000000aff007988 */ /* 0x0045e60008000a14 */
[----:B-1----:R-:W-:-:S05]  /*0760*/  LOP3.LUT R3, R3, 0x10, R4, 0xd8, !PT ;  /* 0x0000001003037812 */ /* 0x002fca00078ed804 */
[----:B------:R2:W-:Y:S02]  /*0770*/  STS [UR20+0x8], R3 ;  /* 0x00000803ff007988 */ /* 0x0005e40008000814 */
.L_x_15:
[----:B----4-:R-:W-:Y:S05]  /*0780*/  BSYNC B1 ;  /* 0x0000000000017941 */ /* 0x010fea0003800000 */
.L_x_14:
[----:B------:R-:W-:Y:S04]  /*0790*/  BSSY B2, `(.L_x_16) ;  /* 0x000000f000027945 */ /* 0x000fe80003800000 */
[----:B------:R-:W-:Y:S04]  /*07a0*/  BSSY B1, `(.L_x_17) ;  /* 0x000000c000017945 */ /* 0x000fe80003800000 */
[----:B------:R-:W-:Y:S05]  /*07b0*/  @P2 BRA `(.L_x_18) ;  /* 0x0000000000282947 */ /* 0x000fea0003800000 */
[----:B-123--:R-:W1:Y:S01]  /*07c0*/  LDS R3, [UR20+0x34] ;  /* 0x00003414ff037984 */ /* 0x00ee620008000800 */
[----:B------:R-:W-:Y:S01]  /*07d0*/  IMAD.MOV.U32 R4, RZ, RZ, 0x1f000000 ;  /* 0x1f000000ff047424 */ /* 0x000fe200078e00ff */
[----:B------:R-:W-:Y:S05]  /*07e0*/  @P2 BREAK B1 ;  /* 0x0000000000012942 */ /* 0x000fea0003800000 */
[----:B-1----:R-:W-:-:S05]  /*07f0*/  LOP3.LUT R3, R3, 0xff000000, R4, 0xb8, !PT ;  /* 0xff00000003037812 */ /* 0x002fca00078eb804 */
[----:B------:R1:W-:Y:S01]  /*0800*/  STS [UR20+0x34], R3 ;  /* 0x00003403ff007988 */ /* 0x0003e20008000814 */
[----:B------:R-:W-:Y:S05]  /*0810*/  @P2 BRA `(.L_x_19) ;  /* 0x0000000000182947 */ /* 0x000fea0003800000 */
[----:B------:R-:W2:Y:S01]  /*0820*/  LDS R4, [UR20+0x38] ;  /* 0x00003814ff047984 */ /* 0x000ea20008000800 */
[----:B-1----:R-:W-:-:S05]  /*0830*/  IMAD.MOV.U32 R3, RZ, RZ, 0x3f ;  /* 0x0000003fff037424 */ /* 0x002fca00078e00ff */
[----:B--2---:R-:W-:-:S05]  /*0840*/  LOP3.LUT R3, R4, 0xff, R3, 0xb8, !PT ;  /* 0x000000ff04037812 */ /* 0x004fca00078eb803 */
[----:B------:R4:W-:Y:S02]  /*0850*/  STS [UR20+0x38], R3 ;  /* 0x00003803ff007988 */ /* 0x0009e40008000814 */
.L_x_18:
[----:B------:R-:W-:Y:S05]  /*0860*/  BSYNC B1 ;  /* 0x0000000000017941 */ /* 0x000fea0003800000 */
.L_x_17:
[----:B------:R1:W-:Y:S02]  /*0870*/  @!P2 STS [UR20+0x20], R9 ;  /* 0x00002009ff00a988 */ /* 0x0003e40008000814 */
.L_x_19:
[----:B------:R-:W-:Y:S05]  /*0880*/  BSYNC B2 ;  /* 0x0000000000027941 */ /* 0x000fea0003800000 */
.L_x_16:
[----:B------:R-:W-:Y:S05]  /*0890*/  WARPSYNC.ALL ;  /* 0x0000000000007948 */ /* 0x000fea0003800000 */
[----:B-1234-:R-:W1:Y:S01]  /*08a0*/  LDC R3, c[0x0][0x22c] ;  /* 0x00008b00ff037b82 */ /* 0x01ee620000000800 */
[----:B------:R-:W-:Y:S01]  /*08b0*/  BSSY B2, `(.L_x_20) ;  /* 0x0000010000027945 */ /* 0x000fe20003800000 */
[----:B-1----:R-:W-:-:S05]  /*08c0*/  VIADD R3, R3, 0xffffffff ;  /* 0xffffffff03037836 */ /* 0x002fca0000000000 */
[----:B------:R1:W-:Y:S01]  /*08d0*/  @!P2 STS [UR20+0x24], R3 ;  /* 0x00002403ff00a988 */ /* 0x0003e20008000814 */
[----:B------:R-:W-:Y:S05]  /*08e0*/  @P2 BRA `(.L_x_21) ;  /* 0x0000000000302947 */ /* 0x000fea0003800000 */
[----:B------:R-:W2:Y:S01]  /*08f0*/  LDS R5, [UR20+0x34] ;  /* 0x00003414ff057984 */ /* 0x000ea20008000800 */
[----:B------:R-:W3:Y:S03]  /*0900*/  LDC.64 R10, c[0x0][0x240] ;  /* 0x00009000ff0a7b82 */ /* 0x000ee60000000a00 */
[----:B------:R-:W4:Y:S01]  /*0910*/  LDS R4, [UR20+0x1c] ;  /* 0x00001c14ff047984 */ /* 0x000f220008000800 */
[C---:B---3--:R-:W-:Y:S01]  /*0920*/  SHF.L.U64.HI R8, R10.reuse, 0x1, R11 ;  /* 0x000000010a087819 */ /* 0x048fe2000001020b */
[----:B------:R-:W-:-:S03]  /*0930*/  IMAD.SHL.U32 R7, R10, 0x2, RZ ;  /* 0x000000020a077824 */ /* 0x000fc600078e00ff */
[--C-:B------:R-:W-:Y:S02]  /*0940*/  SHF.R.U32.HI R9, RZ, 0x4, R8.reuse ;  /* 0x00000004ff097819 */ /* 0x100fe40000011608 */
[----:B------:R-:W-:-:S05]  /*0950*/  SHF.R.U64 R7, R7, 0x4, R8 ;  /* 0x0000000407077819 */ /* 0x000fca0000001208 */
[----:B------:R3:W-:Y:S01]  /*0960*/  STS [UR20+0xc], R7 ;  /* 0x00000c07ff007988 */ /* 0x0007e20008000814 */
[----:B--2---:R-:W-:Y:S02]  /*0970*/  LOP3.LUT R5, R5, 0x7, RZ, 0xb8, !PT ;  /* 0x0000000705057812 */ /* 0x004fe400078eb8ff */
[----:B----4-:R-:W-:-:S03]  /*0980*/  LOP3.LUT R4, R4, 0xf, R9, 0xb8, !PT ;  /* 0x0000000f04047812 */ /* 0x010fc600078eb809 */
[----:B------:R3:W-:Y:S04]  /*0990*/  STS [UR20+0x34], R5 ;  /* 0x00003405ff007988 */ /* 0x0007e80008000814 */
[----:B------:R3:W-:Y:S02]  /*09a0*/  STS [UR20+0x1c], R4 ;  /* 0x00001c04ff007988 */ /* 0x0007e40008000814 */
.L_x_21:
[----:B------:R-:W-:Y:S05]  /*09b0*/  BSYNC B2 ;  /* 0x0000000000027941 */ /* 0x000fea0003800000 */
.L_x_20:
[----:B------:R-:W-:Y:S04]  /*09c0*/  BSSY B3, `(.L_x_22) ;  /* 0x000001a000037945 */ /* 0x000fe80003800000 */
[----:B------:R-:W-:Y:S04]  /*09d0*/  BSSY B2, `(.L_x_23) ;  /* 0x0000015000027945 */ /* 0x000fe80003800000 */
[----:B------:R-:W-:Y:S05]  /*09e0*/  @P2 BRA `(.L_x_24) ;  /* 0x0000000000202947 */ /* 0x000fea0003800000 */
[----:B---3--:R-:W2:Y:S02]  /*09f0*/  LDS R4, [UR20+0x34] ;  /* 0x00003414ff047984 */ /* 0x008ea40008000800 */
[----:B--2---:R-:W-:-:S05]  /*0a00*/  LOP3.LUT R4, R4, 0x38, RZ, 0xb8, !PT ;  /* 0x0000003804047812 */ /* 0x004fca00078eb8ff */
[----:B------:R2:W-:Y:S01]  /*0a10*/  STS [UR20+0x34], R4 ;  /* 0x00003404ff007988 */ /* 0x0005e20008000814 */
[----:B------:R-:W-:Y:S05]  /*0a20*/  @P2 BRA `(.L_x_25) ;  /* 0x0000000000202947 */ /* 0x000fea0003800000 */
[----:B--2---:R-:W2:Y:S01]  /*0a30*/  LDS R4, [UR20+0x8] ;  /* 0x00000814ff047984 */ /* 0x004ea20008000800 */
[----:B------:R-:W-:-:S05]  /*0a40*/  IMAD.MOV.U32 R5, RZ, RZ, 0x780 ;  /* 0x00000780ff057424 */ /* 0x000fca00078e00ff */
[----:B--2---:R-:W-:-:S05]  /*0a50*/  LOP3.LUT R4, R4, 0x300, R5, 0xd8, !PT ;  /* 0x0000030004047812 */ /* 0x004fca00078ed805 */
[----:B------:R2:W-:Y:S02]  /*0a60*/  STS [UR20+0x8], R4 ;  /* 0x00000804ff007988 */ /* 0x0005e40008000814 */
.L_x_24:
[----:B------:R-:W-:Y:S05]  /*0a70*/  @P2 BRA `(.L_x_26) ;  /* 0x0000000000282947 */ /* 0x000fea0003800000 */
[----:B--23--:R-:W2:Y:S02]  /*0a80*/  LDS R4, [UR20+0x8] ;  /* 0x00000814ff047984 */ /* 0x00cea40008000800 */
[----:B--2---:R-:W-:-:S05]  /*0a90*/  LOP3.LUT R4, R4, 0x1800, RZ, 0xb8, !PT ;  /* 0x0000180004047812 */ /* 0x004fca00078eb8ff */
[----:B------:R3:W-:Y:S02]  /*0aa0*/  STS [UR20+0x8], R4 ;  /* 0x00000804ff007988 */ /* 0x0007e40008000814 */
.L_x_25:
[----:B------:R-:W-:Y:S05]  /*0ab0*/  @P2 BREAK B2 ;  /* 0x0000000000022942 */ /* 0x000fea0003800000 */
[----:B------:R-:W-:Y:S05]  /*0ac0*/  @P2 BRA `(.L_x_27) ;  /* 0x0000000000242947 */ /* 0x000fea0003800000 */
[----:B--23--:R-:W2:Y:S01]  /*0ad0*/  LDS R4, [UR20+0x8] ;  /* 0x00000814ff047984 */ /* 0x00cea20008000800 */
[----:B------:R-:W-:-:S05]  /*0ae0*/  IMAD.MOV.U32 R5, RZ, RZ, 0x6000 ;  /* 0x00006000ff057424 */ /* 0x000fca00078e00ff */
[----:B--2---:R-:W-:-:S04]  /*0af0*/  LOP3.LUT R4, R4, 0x4000, R5, 0xd8, !PT ;  /* 0x0000400004047812 */ /* 0x004fc800078ed805 */
[----:B------:R-:W-:-:S05]  /*0b00*/  LOP3.LUT R4, R4, 0x400000, RZ, 0xb8, !PT ;  /* 0x0040000004047812 */ /* 0x000fca00078eb8ff */
[----:B------:R4:W-:Y:S02]  /*0b10*/  STS [UR20+0x8], R4 ;  /* 0x00000804ff007988 */ /* 0x0009e40008000814 */
.L_x_26:
[----:B------:R-:W-:Y:S05]  /*0b20*/  BSYNC B2 ;  /* 0x0000000000027941 */ /* 0x000fea0003800000 */
.L_x_23:
[----:B--234-:R-:W2:Y:S02]  /*0b30*/  @!P2 LDS R4, [UR20+0x8] ;  /* 0x00000814ff04a984 */ /* 0x01cea40008000800 */
[----:B--2---:R-:W-:-:S05]  /*0b40*/  @!P2 LOP3.LUT R4, R4, 0x8000, RZ, 0xb8, !PT ;  /* 0x000080000404a812 */ /* 0x004fca00078eb8ff */
[----:B------:R4:W-:Y:S02]  /*0b50*/  @!P2 STS [UR20+0x8], R4 ;  /* 0x00000804ff00a988 */ /* 0x0009e40008000814 */
.L_x_27:
[----:B------:R-:W-:Y:S05]  /*0b60*/  BSYNC B3 ;  /* 0x0000000000037941 */ /* 0x000fea0003800000 */
.L_x_22:
[----:B------:R-:W-:Y:S05]  /*0b70*/  WARPSYNC.ALL ;  /* 0x0000000000007948 */ /* 0x000fea0003800000 */
[----:B------:R-:W-:-:S04]  /*0b80*/  UIADD3 UR31, UR5, 0x80, URZ ;  /* 0x00000080051f7890 */ /* 0x000fc8000fffe03f */
[----:B------:R-:W-:-:S04]  /*0b90*/  UIADD3 UR30, UP0, UR31, UR32, URZ ;  /* 0x000000201f1e7290 */ /* 0x000fc8000ff1e03f */
[----:B------:R-:W-:Y:S01]  /*0ba0*/  ULEA.HI.X.SX32 UR31, UR31, UR33, 0x1, UP0 ;  /* 0x000000211f1f7291 */ /* 0x000fe200080f0e3f */
[----:B------:R-:W-:Y:S11]  /*0bb0*/  @P0 BRA `(.L_x_28) ;  /* 0x0000000000280947 */ /* 0x000ff60003800000 */
[----:B--234-:R-:W2:Y:S01]  /*0bc0*/  S2R R4, SR_LANEID ;  /* 0x0000000000047919 */ /* 0x01cea20000000000 */
[----:B------:R-:W-:Y:S05]  /*0bd0*/  WARPSYNC.ALL ;  /* 0x0000000000007948 */ /* 0x000fea0003800000 */
[----:B--2---:R-:W-:-:S05]  /*0be0*/  IMAD.SHL.U32 R8, R4, 0x4, RZ ;  /* 0x0000000404087824 */ /* 0x004fca00078e00ff */
[----:B------:R-:W2:Y:S01]  /*0bf0*/  LDS R7, [R8+UR20] ;  /* 0x0000001408077984 */ /* 0x000ea20008000800 */
[----:B------:R-:W-:-:S05]  /*0c00*/  IADD3 R4, P1, R8, UR30, RZ ;  /* 0x0000001e08047c10 */ /* 0x000fca000ff3e0ff */
[----:B------:R-:W-:-:S05]  /*0c10*/  IMAD.X R5, RZ, RZ, UR31, P1 ;  /* 0x0000001fff057e24 */ /* 0x000fca00088e06ff */
[----:B--2---:R2:W3:Y:S01]  /*0c20*/  ATOMG.E.EXCH.STRONG.GPU PT, RZ, [R4], R7 ;  /* 0x0000000704ff73a8 */ /* 0x0044e200041ee100 */
[----:B------:R-:W-:-:S04]  /*0c30*/  DEPBAR {5,4,3,2,1,0} ;  /* 0x0000003f0000791a */ /* 0x000fc80000000000 */
[----:B------:R2:W-:Y:S01]  /*0c40*/  UTMACCTL.IV [UR30] ;  /* 0x000000001e0079b9 */ /* 0x0005e20008000000 */
[----:B------:R-:W-:Y:S01]  /*0c50*/  NOP ;  /* 0x0000000000007918 */ /* 0x000fe20000000000 */
.L_x_28:
[----:B------:R-:W-:Y:S05]  /*0c60*/  @P0 BRA `(.L_x_29) ;  /* 0x00000000000c0947 */ /* 0x000fea0003800000 */
[----:B------:R0:W-:Y:S01]  /*0c70*/  UTMACMDFLUSH ;  /* 0x00000000000079b7 */ /* 0x0001e20000000000 */
[----:B------:R-:W-:Y:S05]  /*0c80*/  @P0 BRA `(.L_x_29) ;  /* 0x0000000000040947 */ /* 0x000fea0003800000 */
[----:B------:R-:W-:-:S04]  /*0c90*/  DEPBAR.LE SB0, 0x0 ;  /* 0x000080000000791a */ /* 0x000fc80000000000 */
.L_x_29:
[----:B------:R-:W-:Y:S05]  /*0ca0*/  WARPSYNC.ALL ;  /* 0x0000000000007948 */ /* 0x000fea0003800000 */
[----:B---3--:R-:W-:Y:S06]  /*0cb0*/  BAR.SYNC.DEFER_BLOCKING 0x0 ;  /* 0x0000000000007b1d */ /* 0x008fec0000010000 */
[----:B------:R-:W-:Y:S02]  /*0cc0*/  BSSY B3, `(.L_x_30) ;  /* 0x000000b000037945 */ /* 0x000fe40003800000 */
[----:B------:R-:W-:Y:S06]  /*0cd0*/  BAR.SYNC.DEFER_BLOCKING 0x0 ;  /* 0x0000000000007b1d */ /* 0x000fec0000010000 */
[----:B------:R3:W-:Y:S01]  /*0ce0*/  @!P0 STS [R12], RZ ;  /* 0x000000ff0c008388 */ /* 0x0007e20000000800 */
[----:B------:R-:W-:Y:S01]  /*0cf0*/  NOP ;  /* 0x0000000000007918 */ /* 0x000fe20000000000 */
[----:B------:R-:W-:Y:S05]  /*0d00*/  @P2 BRA `(.L_x_31) ;  /* 0x0000000000182947 */ /* 0x000fea0003800000 */
[----:B--2-4-:R-:W2:Y:S01]  /*0d10*/  LDS R4, [UR20+0x8] ;  /* 0x00000814ff047984 */ /* 0x014ea20008000800 */
[----:B------:R-:W4:Y:S01]  /*0d20*/  LDC.64 R8, c[0x0][0x220] ;  /* 0x00008800ff087b82 */ /* 0x000f220000000a00 */
[----:B------:R-:W-:Y:S02]  /*0d30*/  IMAD.MOV.U32 R5, RZ, RZ, 0x70 ;  /* 0x00000070ff057424 */ /* 0x000fe400078e00ff */
[----:B----4-:R4:W-:Y:S03]  /*0d40*/  STS.64 [UR20], R8 ;  /* 0x00000008ff007988 */ /* 0x0109e60008000a14 */
[----:B--2---:R-:W-:-:S05]  /*0d50*/  LOP3.LUT R4, R4, 0x10, R5, 0xd8, !PT ;  /* 0x0000001004047812 */ /* 0x004fca00078ed805 */
[----:B------:R4:W-:Y:S02]  /*0d60*/  STS [UR20+0x8], R4 ;  /* 0x00000804ff007988 */ /* 0x0009e40008000814 */
.L_x_31:
[----:B--2---:R-:W-:Y:S05]  /*0d70*/  BSYNC B3 ;  /* 0x0000000000037941 */ /* 0x004fea0003800000 */
.L_x_30:
[----:B------:R-:W-:Y:S04]  /*0d80*/  BSSY B4, `(.L_x_32) ;  /* 0x0000011000047945 */ /* 0x000fe80003800000 */
[----:B------:R-:W-:Y:S04]  /*0d90*/  BSSY B3, `(.L_x_33) ;  /* 0x000000e000037945 */ /* 0x000fe80003800000 */
[----:B------:R-:W-:Y:S05]  /*0da0*/  @P2 BRA `(.L_x_34) ;  /* 0x0000000000242947 */ /* 0x000fea0003800000 */
[----:B----4-:R-:W2:Y:S01]  /*0db0*/  LDS R4, [UR20+0x34] ;  /* 0x00003414ff047984 */ /* 0x010ea20008000800 */
[----:B------:R-:W-:-:S05]  /*0dc0*/  IMAD.MOV.U32 R5, RZ, RZ, 0x3f000000 ;  /* 0x3f000000ff057424 */ /* 0x000fca00078e00ff */
[----:B--2---:R-:W-:-:S05]  /*0dd0*/  LOP3.LUT R4, R4, 0xff000000, R5, 0xb8, !PT ;  /* 0xff00000004047812 */ /* 0x004fca00078eb805 */
[----:B------:R2:W-:Y:S01]  /*0de0*/  STS [UR20+0x34], R4 ;  /* 0x00003404ff007988 */ /* 0x0005e20008000814 */
[----:B------:R-:W-:Y:S05]  /*0df0*/  @P2 BRA `(.L_x_35) ;  /* 0x00000000001c2947 */ /* 0x000fea0003800000 */
[----:B--2---:R-:W2:Y:S01]  /*0e00*/  LDS R4, [UR20+0x38] ;  /* 0x00003814ff047984 */ /* 0x004ea20008000800 */
[----:B------:R-:W-:-:S05]  /*0e10*/  IMAD.MOV.U32 R5, RZ, RZ, 0xff ;  /* 0x000000ffff057424 */ /* 0x000fca00078e00ff */
[----:B--2---:R-:W-:-:S05]  /*0e20*/  LOP3.LUT R4, R4, 0xff, R5, 0xb8, !PT ;  /* 0x000000ff04047812 */ /* 0x004fca00078eb805 */
[----:B------:R2:W-:Y:S02]  /*0e30*/  STS [UR20+0x38], R4 ;  /* 0x00003804ff007988 */ /* 0x0005e40008000814 */
.L_x_34:
[----:B------:R-:W-:Y:S05]  /*0e40*/  @P2 BREAK B3 ;  /* 0x0000000000032942 */ /* 0x000fea0003800000 */
[----:B------:R-:W-:Y:S05]  /*0e50*/  @P2 BRA `(.L_x_36) ;  /* 0x00000000000c2947 */ /* 0x000fea0003800000 */
[----:B------:R1:W-:Y:S02]  /*0e60*/  STS [UR20+0x20], R3 ;  /* 0x00002003ff007988 */ /* 0x0003e40008000814 */
.L_x_35:
[----:B------:R-:W-:Y:S05]  /*0e70*/  BSYNC B3 ;  /* 0x0000000000037941 */ /* 0x000fea0003800000 */
.L_x_33:
[----:B------:R1:W-:Y:S02]  /*0e80*/  @!P2 STS [UR20+0x24], R6 ;  /* 0x00002406ff00a988 */ /* 0x0003e40008000814 */
.L_x_36:
[----:B------:R-:W-:Y:S05]  /*0e90*/  BSYNC B4 ;  /* 0x0000000000047941 */ /* 0x000fea0003800000 */
.L_x_32:
[----:B------:R-:W-:Y:S05]  /*0ea0*/  WARPSYNC.ALL ;  /* 0x0000000000007948 */ /* 0x000fea0003800000 */
[----:B------:R-:W-:Y:S04]  /*0eb0*/  BSSY B4, `(.L_x_37) ;  /* 0x000000e000047945 */ /* 0x000fe80003800000 */
[----:B------:R-:W-:Y:S05]  /*0ec0*/  @P2 BRA `(.L_x_38) ;  /* 0x0000000000302947 */ /* 0x000fea0003800000 */
[----:B--2-4-:R-:W2:Y:S01]  /*0ed0*/  LDS R4, [UR20+0x34] ;  /* 0x00003414ff047984 */ /* 0x014ea20008000800 */
[----:B------:R-:W4:Y:S03]  /*0ee0*/  LDC.64 R8, c[0x0][0x248] ;  /* 0x00009200ff087b82 */ /* 0x000f260000000a00 */
[----:B-1----:R-:W1:Y:S01]  /*0ef0*/  LDS R3, [UR20+0x1c] ;  /* 0x00001c14ff037984 */ /* 0x002e620008000800 */
[C---:B----4-:R-:W-:Y:S01]  /*0f00*/  SHF.L.U64.HI R6, R8.reuse, 0x1, R9 ;  /* 0x0000000108067819 */ /* 0x050fe20000010209 */
[----:B------:R-:W-:-:S03]  /*0f10*/  IMAD.SHL.U32 R5, R8, 0x2, RZ ;  /* 0x0000000208057824 */ /* 0x000fc600078e00ff */
[--C-:B------:R-:W-:Y:S02]  /*0f20*/  SHF.R.U32.HI R8, RZ, 0x4, R6.reuse ;  /* 0x00000004ff087819 */ /* 0x100fe40000011606 */
[----:B------:R-:W-:-:S05]  /*0f30*/  SHF.R.U64 R5, R5, 0x4, R6 ;  /* 0x0000000405057819 */ /* 0x000fca0000001206 */
[----:B------:R4:W-:Y:S01]  /*0f40*/  STS [UR20+0xc], R5 ;  /* 0x00000c05ff007988 */ /* 0x0009e20008000814 */
[----:B--2---:R-:W-:Y:S02]  /*0f50*/  LOP3.LUT R4, R4, 0x7, RZ, 0xb8, !PT ;  /* 0x0000000704047812 */ /* 0x004fe400078eb8ff */
[----:B-1----:R-:W-:-:S03]  /*0f60*/  LOP3.LUT R3, R3, 0xf, R8, 0xb8, !PT ;  /* 0x0000000f03037812 */ /* 0x002fc600078eb808 */
[----:B------:R4:W-:Y:S04]  /*0f70*/  STS [UR20+0x34], R4 ;  /* 0x00003404ff007988 */ /* 0x0009e80008000814 */
[----:B------:R4:W-:Y:S02]  /*0f80*/  STS [UR20+0x1c], R3 ;  /* 0x00001c03ff007988 */ /* 0x0009e40008000814 */
.L_x_38:
[----:B------:R-:W-:Y:S05]  /*0f90*/  BSYNC B4 ;  /* 0x0000000000047941 */ /* 0x000fea0003800000 */
.L_x_37:
[----:B------:R-:W-:Y:S04]  /*0fa0*/  BSSY B4, `(.L_x_39) ;  /* 0x000001a000047945 */ /* 0x000fe80003800000 */
[----:B------:R-:W-:Y:S04]  /*0fb0*/  BSSY B5, `(.L_x_40) ;  /* 0x0000015000057945 */ /* 0x000fe80003800000 */
[----:B------:R-:W-:Y:S05]  /*0fc0*/  @P2 BRA `(.L_x_41) ;  /* 0x0000000000202947 */ /* 0x000fea0003800000 */
[----:B-1--4-:R-:W1:Y:S02]  /*0fd0*/  LDS R3, [UR20+0x34] ;  /* 0x00003414ff037984 */ /* 0x012e640008000800 */
[----:B-1----:R-:W-:-:S05]  /*0fe0*/  LOP3.LUT R3, R3, 0x38, RZ, 0xb8, !PT ;  /* 0x0000003803037812 */ /* 0x002fca00078eb8ff */
[----:B------:R1:W-:Y:S01]  /*0ff0*/  STS [UR20+0x34], R3 ;  /* 0x00003403ff007988 */ /* 0x0003e20008000814 */
[----:B------:R-:W-:Y:S05]  /*1000*/  @P2 BRA `(.L_x_42) ;  /* 0x0000000000202947 */ /* 0x000fea0003800000 */
[----:B-1----:R-:W1:Y:S01]  /*1010*/  LDS R3, [UR20+0x8] ;  /* 0x00000814ff037984 */ /* 0x002e620008000800 */
[----:B--2---:R-:W-:-:S05]  /*1020*/  IMAD.MOV.U32 R4, RZ, RZ, 0x780 ;  /* 0x00000780ff047424 */ /* 0x004fca00078e00ff */
[----:B-1----:R-:W-:-:S05]  /*1030*/  LOP3.LUT R3, R3, 0x300, R4, 0xd8, !PT ;  /* 0x0000030003037812 */ /* 0x002fca00078ed804 */
[----:B------:R1:W-:Y:S02]  /*1040*/  STS [UR20+0x8], R3 ;  /* 0x00000803ff007988 */ /* 0x0003e40008000814 */
.L_x_41:
[----:B------:R-:W-:Y:S05]  /*1050*/  @P2 BRA `(.L_x_43) ;  /* 0x0000000000282947 */ /* 0x000fea0003800000 */
[----:B-1--4-:R-:W1:Y:S02]  /*1060*/  LDS R3, [UR20+0x8] ;  /* 0x00000814ff037984 */ /* 0x012e640008000800 */
[----:B-1----:R-:W-:-:S05]  /*1070*/  LOP3.LUT R3, R3, 0x1800, RZ, 0xb8, !PT ;  /* 0x0000180003037812 */ /* 0x002fca00078eb8ff */
[----:B------:R4:W-:Y:S02]  /*1080*/  STS [UR20+0x8], R3 ;  /* 0x00000803ff007988 */ /* 0x0009e40008000814 */
.L_x_42:
[----:B------:R-:W-:Y:S05]  /*1090*/  @P2 BREAK B5 ;  /* 0x0000000000052942 */ /* 0x000fea0003800000 */
[----:B------:R-:W-:Y:S05]  /*10a0*/  @P2 BRA `(.L_x_44) ;  /* 0x0000000000242947 */ /* 0x000fea0003800000 */
[----:B-1--4-:R-:W1:Y:S01]  /*10b0*/  LDS R3, [UR20+0x8] ;  /* 0x00000814ff037984 */ /* 0x012e620008000800 */
[----:B--2---:R-:W-:-:S05]  /*10c0*/  IMAD.MOV.U32 R4, RZ, RZ, 0x6000 ;  /* 0x00006000ff047424 */ /* 0x004fca00078e00ff */
[----:B-1----:R-:W-:-:S04]  /*10d0*/  LOP3.LUT R3, R3, 0x6000, R4, 0xd8, !PT ;  /* 0x0000600003037812 */ /* 0x002fc800078ed804 */
[----:B------:R-:W-:-:S05]  /*10e0*/  LOP3.LUT R3, R3, 0x400000, RZ, 0xb8, !PT ;  /* 0x0040000003037812 */ /* 0x000fca00078eb8ff */
[----:B------:R1:W-:Y:S02]  /*10f0*/  STS [UR20+0x8], R3 ;  /* 0x00000803ff007988 */ /* 0x0003e40008000814 */
.L_x_43:
[----:B------:R-:W-:Y:S05]  /*1100*/  BSYNC B5 ;  /* 0x0000000000057941 */ /* 0x000fea0003800000 */
.L_x_40:
[----:B-1--4-:R-:W1:Y:S02]  /*1110*/  @!P2 LDS R3, [UR20+0x8] ;  /* 0x00000814ff03a984 */ /* 0x012e640008000800 */
[----:B-1----:R-:W-:-:S05]  /*1120*/  @!P2 LOP3.LUT R3, R3, 0x8000, RZ, 0xb8, !PT ;  /* 0x000080000303a812 */ /* 0x002fca00078eb8ff */
[----:B------:R1:W-:Y:S02]  /*1130*/  @!P2 STS [UR20+0x8], R3 ;  /* 0x00000803ff00a988 */ /* 0x0003e40008000814 */
.L_x_44:
[----:B------:R-:W-:Y:S05]  /*1140*/  BSYNC B4 ;  /* 0x0000000000047941 */ /* 0x000fea0003800000 */
.L_x_39:
[----:B------:R-:W-:Y:S05]  /*1150*/  WARPSYNC.ALL ;  /* 0x0000000000007948 */ /* 0x000fea0003800000 */
[----:B------:R-:W-:Y:S01]  /*1160*/  UIADD3 UR5, UR5, 0x100, URZ ;  /* 0x0000010005057890 */ /* 0x000fe2000fffe03f */
[----:B------:R-:W-:Y:S02]  /*1170*/  ISETP.GE.AND P1, PT, R13, 0x1, PT ;  /* 0x000000010d00780c */ /* 0x000fe40003f26270 */
[----:B------:R-:W-:Y:S02]  /*1180*/  CS2R R120, SRZ ;  /* 0x0000000000787805 */ /* 0x000fe4000001ff00 */
[----:B------:R-:W-:Y:S01]  /*1190*/  CS2R R122, SRZ ;  /* 0x00000000007a7805 */ /* 0x000fe2000001ff00 */
[----:B------:R-:W-:Y:S01]  /*11a0*/  UIADD3 UR32, UP0, UR5, UR32, URZ ;  /* 0x0000002005207290 */ /* 0x000fe2000ff1e03f */
[----:B------:R-:W-:-:S02]  /*11b0*/  CS2R R124, SRZ ;  /* 0x00000000007c7805 */ /* 0x000fc4000001ff00 */
[----:B------:R-:W-:Y:S02]  /*11c0*/  CS2R R126, SRZ ;  /* 0x00000000007e7805 */ /* 0x000fe4000001ff00 */
[----:B------:R-:W-:Y:S01]  /*11d0*/  CS2R R128, SRZ ;  /* 0x0000000000807805 */ /* 0x000fe2000001ff00 */
[----:B------:R-:W-:Y:S01]  /*11e0*/  ULEA.HI.X.SX32 UR33, UR5, UR33, 0x1, UP0 ;  /* 0x0000002105217291 */ /* 0x000fe200080f0e3f */
[----:B------:R-:W-:Y:S02]  /*11f0*/  CS2R R130, SRZ ;  /* 0x0000000000827805 */ /* 0x000fe4000001ff00 */
[----:B------:R-:W-:Y:S02]  /*1200*/  CS2R R132, SRZ ;  /* 0x0000000000847805 */ /* 0x000fe4000001ff00 */
[----:B------:R-:W-:Y:S02]  /*1210*/  CS2R R134, SRZ ;  /* 0x0000000000867805 */ /* 0x000fe4000001ff00 */
[----:B------:R-:W-:-:S02]  /*1220*/  CS2R R136, SRZ ;  /* 0x0000000000887805 */ /* 0x000fc4000001ff00 */
[----:B------:R-:W-:Y:S02]  /*1230*/  CS2R R138, SRZ ;  /* 0x00000000008a7805 */ /* 0x000fe4000001ff00 */
[----:B------:R-:W-:Y:S02]  /*1240*/  CS2R R140, SRZ ;  /* 0x00000000008c7805 */ /* 0x000fe4000001ff00 */
        /* <DEDUP_REMOVED lines=41> */
[----:B------:R-:W-:Y:S01]  /*14e0*/  CS2R R32, SRZ ;  /* 0x0000000000207805 */ /* 0x000fe2000001ff00 */
[----:B------:R-:W-:Y:S01]  /*14f0*/  IMAD.MOV.U32 R34, RZ, RZ, RZ ;  /* 0x000000ffff227224 */ /* 0x000fe200078e00ff */
[----:B------:R-:W-:Y:S06]  /*1500*/  @P0 BRA `(.L_x_45) ;  /* 0x0000000000280947 */ /* 0x000fec0003800000 */
[----:B-1--4-:R-:W1:Y:S01]  /*1510*/  S2R R3, SR_LANEID ;  /* 0x0000000000037919 */ /* 0x012e620000000000 */
[----:B------:R-:W-:Y:S05]  /*1520*/  WARPSYNC.ALL ;  /* 0x0000000000007948 */ /* 0x000fea0003800000 */
[----:B-1----:R-:W-:-:S05]  /*1530*/  IMAD.SHL.U32 R6, R3, 0x4, RZ ;  /* 0x0000000403067824 */ /* 0x002fca00078e00ff */
[----:B------:R-:W1:Y:S01]  /*1540*/  LDS R3, [R6+UR20] ;  /* 0x0000001406037984 */ /* 0x000e620008000800 */
[----:B--2---:R-:W-:-:S05]  /*1550*/  IADD3 R4, P3, R6, UR32, RZ ;  /* 0x0000002006047c10 */ /* 0x004fca000ff7e0ff */
[----:B------:R-:W-:-:S05]  /*1560*/  IMAD.X R5, RZ, RZ, UR33, P3 ;  /* 0x00000021ff057e24 */ /* 0x000fca00098e06ff */
[----:B-1----:R1:W2:Y:S01]  /*1570*/  ATOMG.E.EXCH.STRONG.GPU PT, RZ, [R4], R3 ;  /* 0x0000000304ff73a8 */ /* 0x0022a200041ee100 */
[----:B------:R-:W-:-:S04]  /*1580*/  DEPBAR {5,4,3,2,1,0} ;  /* 0x0000003f0000791a */ /* 0x000fc80000000000 */
[----:B------:R1:W-:Y:S01]  /*1590*/  UTMACCTL.IV [UR32] ;  /* 0x00000000200079b9 */ /* 0x0003e20008000000 */
[----:B------:R-:W-:Y:S01]  /*15a0*/  NOP ;  /* 0x0000000000007918 */ /* 0x000fe20000000000 */
.L_x_45:
[----:B------:R-:W-:Y:S05]  /*15b0*/  @P0 BRA `(.L_x_46) ;  /* 0x00000000000c0947 */ /* 0x000fea0003800000 */
[----:B------:R0:W-:Y:S01]  /*15c0*/  UTMACMDFLUSH ;  /* 0x00000000000079b7 */ /* 0x0001e20000000000 */
[----:B------:R-:W-:Y:S05]  /*15d0*/  @P0 BRA `(.L_x_46) ;  /* 0x0000000000040947 */ /* 0x000fea0003800000 */
[----:B------:R-:W-:-:S04]  /*15e0*/  DEPBAR.LE SB0, 0x0 ;  /* 0x000080000000791a */ /* 0x000fc80000000000 */
.L_x_46:
[----:B------:R-:W-:Y:S05]  /*15f0*/  WARPSYNC.ALL ;  /* 0x0000000000007948 */ /* 0x000fea0003800000 */
[----:B--2---:R-:W-:Y:S01]  /*1600*/  BAR.SYNC.DEFER_BLOCKING 0x0 ;  /* 0x0000000000007b1d */ /* 0x004fe20000010000 */
[----:B------:R-:W-:Y:S01]  /*1610*/  USHF.L.U32 UR15, UR34, 0x8, URZ ;  /* 0x00000008220f7899 */ /* 0x000fe2000800063f */
[----:B------:R-:W-:Y:S01]  /*1620*/  IMAD.MOV.U32 R35, RZ, RZ, RZ ;  /* 0x000000ffff237224 */ /* 0x000fe200078e00ff */
[----:B------:R-:W-:Y:S01]  /*1630*/  USHF.L.U32 UR19, UR23, 0x6, URZ ;  /* 0x0000000617137899 */ /* 0x000fe2000800063f */
[----:B------:R-:W-:Y:S02]  /*1640*/  CS2R R36, SRZ ;  /* 0x0000000000247805 */ /* 0x000fe4000001ff00 */
[----:B------:R-:W-:Y:S01]  /*1650*/  CS2R R38, SRZ ;  /* 0x0000000000267805 */ /* 0x000fe2000001ff00 */
[----:B------:R-:W-:Y:S01]  /*1660*/  VOTEU.ALL UP0, P2 ;  /* 0x00000000003f7886 */ /* 0x000fe20001000000 */
[----:B------:R-:W-:Y:S01]  /*1670*/  UMOV UR6, 0x1 ;  /* 0x0000000100067882 */ /* 0x000fe20000000000 */
[----:B------:R-:W-:Y:S01]  /*1680*/  VOTEU.ALL UP1, P2 ;  /* 0x00000000003f7886 */ /* 0x000fe20001020000 */
[----:B------:R-:W-:Y:S01]  /*1690*/  VOTEU.ALL UP2, P2 ;  /* 0x00000000003f7886 */ /* 0x000fe20001040000 */
[----:B------:R-:W-:Y:S01]  /*16a0*/  VOTEU.ALL UP3, P2 ;  /* 0x00000000003f7886 */ /* 0x000fe20001060000 */
[----:B------:R-:W-:-:S04]  /*16b0*/  @!UP0 UIADD3 UR8, -UR6, 0x100000, URZ ;  /* 0x0010000006088890 */ /* 0x000fc8000fffe13f */
[----:B------:R-:W-:Y:S02]  /*16c0*/  @!UP0 USHF.L.U32 UR9, UR8, 0xb, URZ ;  /* 0x0000000b08098899 */ /* 0x000fe4000800063f */
[----:B------:R-:W-:Y:S01]  /*16d0*/  @!UP0 USHF.L.U32 UR8, UR8, 0x1, URZ ;  /* 0x0000000108088899 */ /* 0x000fe2000800063f */
[----:B------:R-:W-:Y:S01]  /*16e0*/  CS2R R40, SRZ ;  /* 0x0000000000287805 */ /* 0x000fe2000001ff00 */
        /* <DEDUP_REMOVED lines=12> */
[----:B------:R-:W-:Y:S01]  /*17b0*/  VOTEU.ALL UP0, P2 ;  /* 0x00000000003f7886 */ /* 0x000fe20001000000 */
[----:B------:R-:W-:Y:S02]  /*17c0*/  CS2R R48, SRZ ;  /* 0x0000000000307805 */ /* 0x000fe4000001ff00 */
[----:B------:R-:W-:Y:S02]  /*17d0*/  CS2R R50, SRZ ;  /* 0x0000000000327805 */ /* 0x000fe4000001ff00 */
[----:B------:R-:W-:Y:S02]  /*17e0*/  CS2R R52, SRZ ;  /* 0x0000000000347805 */ /* 0x000fe4000001ff00 */
[----:B------:R-:W-:Y:S01]  /*17f0*/  CS2R R54, SRZ ;  /* 0x0000000000367805 */ /* 0x000fe2000001ff00 */
[----:B------:R-:W2:Y:S02]  /*1800*/  FENCE.VIEW.ASYNC.S ;  /* 0x00000000000073c6 */ /* 0x000ea40000000000 */
[----:B--2---:R2:W4:Y:S02]  /*1810*/  @!UP0 SYNCS.EXCH.64 URZ, [UR20+0x14000], UR8 ;  /* 0x01400008143f85b2 */ /* 0x0045240008000100 */
[----:B----4-:R-:W-:Y:S06]  /*1820*/  BAR.SYNC.DEFER_BLOCKING 0x0 ;  /* 0x0000000000007b1d */ /* 0x010fec0000010000 */
[----:B------:R2:W4:Y:S02]  /*1830*/  @!UP1 SYNCS.EXCH.64 URZ, [UR20+0x14008], UR10 ;  /* 0x0140080a143f95b2 */ /* 0x0005240008000100 */
[----:B----4-:R-:W-:Y:S06]  /*1840*/  BAR.SYNC.DEFER_BLOCKING 0x0 ;  /* 0x0000000000007b1d */ /* 0x010fec0000010000 */
[----:B------:R2:W4:Y:S02]  /*1850*/  @!UP2 SYNCS.EXCH.64 URZ, [UR20+0x14010], UR12 ;  /* 0x0140100c143fa5b2 */ /* 0x0005240008000100 */
[----:B----4-:R-:W-:Y:S06]  /*1860*/  BAR.SYNC.DEFER_BLOCKING 0x0 ;  /* 0x0000000000007b1d */ /* 0x010fec0000010000 */
[----:B------:R2:W4:Y:S01]  /*1870*/  @!UP3 SYNCS.EXCH.64 URZ, [UR20+0x14018], UR6 ;  /* 0x01401806143fb5b2 */ /* 0x0005220008000100 */
[----:B------:R-:W-:Y:S05]  /*1880*/  @!P1 BRA `(.L_x_47) ;  /* 0x0000000800389947 */ /* 0x000fea0003800000 */
        /* <DEDUP_REMOVED lines=63> */
[----:B------:R-:W-:Y:S01]  /*1c80*/  CS2R R54, SRZ ;  /* 0x0000000000367805 */ /* 0x000fe2000001ff00 */
[----:B------:R-:W-:Y:S01]  /*1c90*/  UMOV UR5, URZ ;  /* 0x0000003f00057c82 */ /* 0x000fe20008000000 */
[----:B------:R-:W-:-:S05]  /*1ca0*/  UMOV UR14, URZ ;  /* 0x0000003f000e7c82 */ /* 0x000fca0008000000 */
.L_x_49:
[----:B----4-:R-:W-:Y:S01]  /*1cb0*/  BAR.SYNC.DEFER_BLOCKING 0x0 ;  /* 0x0000000000007b1d */ /* 0x010fe20000010000 */
[----:B------:R-:W-:Y:S01]  /*1cc0*/  ULEA UR21, UR5, UR20, 0x3 ;  /* 0x0000001405157291 */ /* 0x000fe2000f8e183f */
[----:B-1----:R-:W-:Y:S01]  /*1cd0*/  @!P2 IMAD.MOV.U32 R4, RZ, RZ, 0x5000 ;  /* 0x00005000ff04a424 */ /* 0x002fe200078e00ff */
[----:B------:R-:W-:Y:S01]  /*1ce0*/  ELECT P0, URZ, PT ;  /* 0x00000000003f782f */ /* 0x000fe20003800000 */
[----:B------:R-:W-:Y:S01]  /*1cf0*/  IMAD.U32 R3, RZ, RZ, UR4 ;  /* 0x00000004ff037e24 */ /* 0x000fe2000f8e00ff */
[----:B--2---:R-:W-:Y:S02]  /*1d00*/  ULEA UR12, UR5, UR20, 0xe ;  /* 0x00000014050c7291 */ /* 0x004fe4000f8e703f */
[C---:B------:R-:W-:Y:S02]  /*1d10*/  ISETP.LT.U32.AND P0, PT, R2.reuse, 0x20, P0 ;  /* 0x000000200200780c */ /* 0x040fe40000701070 */
[----:B------:R-:W-:Y:S02]  /*1d20*/  ELECT P1, URZ, PT ;  /* 0x00000000003f782f */ /* 0x000fe40003820000 */
[----:B------:R-:W-:Y:S01]  /*1d30*/  SHF.L.U32 R3, R3, 0x1f, RZ ;  /* 0x0000001f03037819 */ /* 0x000fe200000006ff */
[----:B------:R-:W-:Y:S01]  /*1d40*/  ULEA UR16, UR5, UR20, 0xc ;  /* 0x0000001405107291 */ /* 0x000fe2000f8e603f */
[----:B------:R-:W-:Y:S01]  /*1d50*/  ISETP.LT.U32.AND P1, PT, R2, 0x20, P1 ;  /* 0x000000200200780c */ /* 0x000fe20000f21070 */
[----:B------:R-:W-:-:S02]  /*1d60*/  UMOV UR18, UR14 ;  /* 0x0000000e00127c82 */ /* 0x000fc40008000000 */
[----:B------:R-:W-:Y:S02]  /*1d70*/  UIADD3 UR16, UR16, 0x10000, URZ ;  /* 0x0001000010107890 */ /* 0x000fe4000fffe03f */
[----:B------:R-:W-:Y:S02]  /*1d80*/  USHF.R.U32.HI UR8, URZ, 0x4, UR12 ;  /* 0x000000043f087899 */ /* 0x000fe4000801160c */
[----:B------:R-:W-:Y:S01]  /*1d90*/  USHF.R.U32.HI UR10, URZ, 0x4, UR16 ;  /* 0x000000043f0a7899 */ /* 0x000fe20008011610 */
[----:B------:R-:W-:Y:S01]  /*1da0*/  VOTEU.ANY UP0, P0 ;  /* 0x00000000003f7886 */ /* 0x000fe20000000100 */
[----:B------:R-:W-:Y:S01]  /*1db0*/  VOTEU.ANY UP2, P0 ;  /* 0x00000000003f7886 */ /* 0x000fe20000040100 */
[----:B------:R-:W-:Y:S01]  /*1dc0*/  USGXT.U32 UR8, UR8, 0xe ;  /* 0x0000000e0808789a */ /* 0x000fe20008000000 */
[----:B------:R1:W-:Y:S01]  /*1dd0*/  @!P2 SYNCS.ARRIVE.TRANS64 RZ, [UR21+0x14000], R4 ;  /* 0x01400004ffffa9a7 */ /* 0x0003e20008000015 */
[----:B------:R2:W-:Y:S06]  /*1de0*/  MEMBAR.ALL.CTA ;  /* 0x0000000000007992 */ /* 0x0005ec0000008000 */
[----:B--2---:R-:W2:Y:S01]  /*1df0*/  FENCE.VIEW.ASYNC.S ;  /* 0x00000000000073c6 */ /* 0x004ea20000000000 */
[----:B------:R-:W-:Y:S01]  /*1e00*/  @UP0 UIADD3 UR13, UR21, 0x14000, URZ ;  /* 0x00014000150d0890 */ /* 0x000fe2000fffe03f */
[----:B------:R-:W-:Y:S01]  /*1e10*/  @UP0 UMOV UR6, UR28 ;  /* 0x0000001c00060c82 */ /* 0x000fe20008000000 */
[----:B------:R-:W-:Y:S01]  /*1e20*/  @UP0 UMOV UR7, UR29 ;  /* 0x0000001d00070c82 */ /* 0x000fe20008000000 */
[----:B--2---:R-:W-:Y:S01]  /*1e30*/  VOTEU.ANY UP1, P1 ;  /* 0x00000000003f7886 */ /* 0x004fe20000820100 */
[----:B------:R-:W-:Y:S01]  /*1e40*/  VOTEU.ANY UP3, P1 ;  /* 0x00000000003f7886 */ /* 0x000fe20000860100 */
[----:B------:R-:W-:Y:S01]  /*1e50*/  USGXT.U32 UR10, UR10, 0xe ;  /* 0x0000000e0a0a789a */ /* 0x000fe20008000000 */
[----:B------:R-:W-:-:S02]  /*1e60*/  UMOV UR9, 0x80000020 ;  /* 0x8000002000097882 */ /* 0x000fc40000000000 */
[----:B------:R-:W-:Y:S01]  /*1e70*/  @UP1 UIADD3 UR17, UR21, 0x14000, URZ ;  /* 0x0001400015111890 */ /* 0x000fe2000fffe03f */
[----:B------:R-:W-:Y:S01]  /*1e80*/  @UP1 UMOV UR24, UR30 ;  /* 0x0000001e00181c82 */ /* 0x000fe20008000000 */
[----:B------:R-:W-:Y:S01]  /*1e90*/  @UP1 UMOV UR25, UR31 ;  /* 0x0000001f00191c82 */ /* 0x000fe20008000000 */
[----:B------:R-:W-:Y:S01]  /*1ea0*/  UMOV UR11, 0x80000020 ;  /* 0x80000020000b7882 */ /* 0x000fe20000000000 */
[----:B------:R-:W-:Y:S06]  /*1eb0*/  BAR.SYNC.DEFER_BLOCKING 0x0 ;  /* 0x0000000000007b1d */ /* 0x000fec0000010000 */
[----:B------:R1:W-:Y:S02]  /*1ec0*/  @UP2 UTMALDG.2D [UR12], [UR6] ;  /* 0x0000000c060025b4 */ /* 0x0003e40008008000 */
[----:B------:R-:W-:Y:S06]  /*1ed0*/  BAR.SYNC.DEFER_BLOCKING 0x0 ;  /* 0x0000000000007b1d */ /* 0x000fec0000010000 */
[----:B------:R1:W-:Y:S02]  /*1ee0*/  @UP3 UTMALDG.2D [UR16], [UR24] ;  /* 0x00000010180035b4 */ /* 0x0003e40008008000 */
[----:B------:R-:W-:Y:S06]  /*1ef0*/  BAR.SYNC.DEFER_BLOCKING 0x0 ;  /* 0x0000000000007b1d */ /* 0x000fec0000010000 */
[----:B------:R-:W2:Y:S02]  /*1f00*/  SYNCS.PHASECHK.TRANS64.TRYWAIT P0, [UR21+0x14000], R3 ;  /* 0x01400003ff0075a7 */ /* 0x000ea40008000155 */
[----:B-12---:R-:W-:Y:S05]  /*1f10*/  @!P0 BRA `(.L_x_48) ;  /* 0x0000000800708947 */ /* 0x006fea0003800000 */
.L_x_50:
[----:B------:R-:W-:Y:S02]  /*1f20*/  WARPGROUP.DEPBAR.LE gsb0, 0x0 ;  /* 0x00008000000079c5 */ /* 0x000fe40000010000 */
[----:B------:R-:W-:Y:S01]  /*1f30*/  WARPGROUP.ARRIVE ;  /* 0x00000000000079c5 */ /* 0x000fe20000000000 */
[----:B------:R-:W-:Y:S01]  /*1f40*/  UIADD3 UR24, UP0, UR8, 0x2, URZ ;  /* 0x0000000208187890 */ /* 0x000fe2000ff1e03f */
[----:B------:R-:W1:Y:S01]  /*1f50*/  LDC R3, c[0x0][0x230] ;  /* 0x00008c00ff037b82 */ /* 0x000e620000000800 */
[----:B------:R-:W-:Y:S01]  /*1f60*/  UMOV UR6, URZ ;  /* 0x0000003f00067c82 */ /* 0x000fe20008000000 */
[----:B------:R-:W-:Y:S01]  /*1f70*/  UMOV UR26, 0xfffffffe ;  /* 0xfffffffe001a7882 */ /* 0x000fe20000000000 */
[----:B------:R-:W-:Y:S01]  /*1f80*/  UIADD3.X UR25, UR6, -0x7fffffe0, URZ, UP0, !UPT ;  /* 0x8000002006197890 */ /* 0x000fe200087fe43f */
[----:B------:R-:W-:Y:S01]  /*1f90*/  HGMMA.64x64x16.F32 R120, gdesc[UR8], R120 ;  /* 0x00e00000087879f0 */ /* 0x000fe20008700878 */
[----:B------:R-:W-:Y:S01]  /*1fa0*/  UMOV UR27, 0x7fffffdf ;  /* 0x7fffffdf001b7882 */ /* 0x000fe20000000000 */
[----:B------:R-:W-:Y:S01]  /*1fb0*/  UMOV UR6, UR10 ;  /* 0x0000000a00067c82 */ /* 0x000fe20008000000 */
[----:B------:R-:W-:Y:S01]  /*1fc0*/  UMOV UR7, URZ ;  /* 0x0000003f00077c82 */ /* 0x000fe20008000000 */
[----:B------:R-:W-:-:S02]  /*1fd0*/  UIADD3.64 UR8, UR24, 0xfe, URZ ;  /* 0x000000fe18087897 */ /* 0x000fc4000fffe03f */
[----:B------:R-:W-:Y:S02]  /*1fe0*/  UIADD3.64 UR26, UR6, -UR26, URZ ;  /* 0x8000001a061a7297 */ /* 0x000fe4000fffe03f */
[----:B------:R-:W-:Y:S02]  /*1ff0*/  UIADD3.64 UR36, UR24, 0x100, URZ ;  /* 0x0000010018247897 */ /* 0x000fe4000fffe03f */
[----:B------:R-:W-:Y:S02]  /*2000*/  UIADD3 UR14, UR14, 0x20, URZ ;  /* 0x000000200e0e7890 */ /* 0x000fe4000fffe03f */
[----:B------:R-:W-:Y:S01]  /*2010*/  UIADD3 UR5, UR5, 0x1, URZ ;  /* 0x0000000105057890 */ /* 0x000fe2000fffe03f */
[----:B------:R-:W-:Y:S01]  /*2020*/  UMOV UR38, UR26 ;  /* 0x0000001a00267c82 */ /* 0x000fe20008000000 */
[----:B------:R-:W-:Y:S02]  /*2030*/  UMOV UR39, UR27 ;  /* 0x0000001b00277c82 */ /* 0x000fe40008000000 */
[----:B------:R-:W-:Y:S01]  /*2040*/  UISETP.NE.U32.AND UP0, UPT, UR5, 0x4, UPT ;  /* 0x000000040500788c */ /* 0x000fe2000bf05070 */
[----:B-1----:R-:W-:-:S03]  /*2050*/  ISETP.LE.AND P0, PT, R3, UR14, PT ;  /* 0x0000000e03007c0c */ /* 0x002fc6000bf03270 */
[----:B------:R-:W-:Y:S02]  /*2060*/  USEL UR6, URZ, 0x1, UP0 ;  /* 0x000000013f067887 */ /* 0x000fe40008000000 */
[----:B------:R-:W-:Y:S02]  /*2070*/  USEL UR5, UR5, URZ, UP0 ;  /* 0x0000003f05057287 */ /* 0x000fe40008000000 */
[----:B------:R-:W-:Y:S01]  /*2080*/  ULOP3.LUT UR4, UR4, UR6, URZ, 0x3c, !UPT ;  /* 0x0000000604047292 */ /* 0x000fe2000f8e3c3f */
[----:B------:R-:W-:Y:S04]  /*2090*/  HGMMA.64x64x16.F32 R120, gdesc[UR24], R120 ;  /* 0x00e00000187879f0 */ /* 0x000fe80008700878 */
[----:B------:R-:W-:Y:S01]  /*20a0*/  HGMMA.64x64x16.F32 R88, gdesc[UR8], R88 ;  /* 0x00e00000085879f0 */ /* 0x000fe20008700858 */
[----:B------:R-:W-:-:S03]  /*20b0*/  UIADD3.64 UR8, UR24, 0x1fe, URZ ;  /* 0x000001fe18087897 */ /* 0x000fc6000fffe03f */
[----:B------:R-:W-:Y:S01]  /*20c0*/  HGMMA.64x64x16.F32 R88, gdesc[UR36], R88 ;  /* 0x00e00000245879f0 */ /* 0x000fe20008700858 */
[----:B------:R-:W-:Y:S01]  /*20d0*/  UIADD3.64 UR36, UR24, 0x200, URZ ;  /* 0x0000020018247897 */ /* 0x000fe2000fffe03f */
[----:B------:R-:W-:-:S04]  /*20e0*/  UMOV UR38, UR26 ;  /* 0x0000001a00267c82 */ /* 0x000fc80008000000 */
[----:B------:R-:W-:Y:S01]  /*20f0*/  HGMMA.64x64x16.F32 R56, gdesc[UR8], R56 ;  /* 0x00e00000083879f0 */ /* 0x000fe20008700838 */
[----:B------:R-:W-:Y:S01]  /*2100*/  UIADD3.64 UR8, UR24, 0x2fe, URZ ;  /* 0x000002fe18087897 */ /* 0x000fe2000fffe03f */
[----:B------:R-:W-:Y:S01]  /*2110*/  UMOV UR39, UR27 ;  /* 0x0000001b00277c82 */ /* 0x000fe20008000000 */
[----:B------:R-:W-:Y:S01]  /*2120*/  UIADD3.64 UR24, UR24, 0x300, URZ ;  /* 0x0000030018187897 */ /* 0x000fe2000fffe03f */
[----:B------:R-:W-:Y:S06]  /*2130*/  HGMMA.64x64x16.F32 R56, gdesc[UR36], R56 ;  /* 0x00e00000243879f0 */ /* 0x000fec0008700838 */
[----:B------:R-:W-:Y:S04]  /*2140*/  HGMMA.64x64x16.F32 R24, gdesc[UR8], R24 ;  /* 0x00e00000081879f0 */ /* 0x000fe80008700818 */
[----:B------:R-:W-:Y:S01]  /*2150*/  HGMMA.64x64x16.F32 R24, gdesc[UR24], R24, gsb0 ;  /* 0x00e00000181879f0 */ /* 0x000fe20008000818 */
[----:B------:R-:W-:Y:S05]  /*2160*/  @!P0 BRA `(.L_x_49) ;  /* 0xfffffff800d08947 */ /* 0x000fea000383ffff */
.L_x_47:
[----:B------:R-:W-:Y:S02]  /*2170*/  WARPGROUP.DEPBAR.LE gsb0, 0x0 ;  /* 0x00008000000079c5 */ /* 0x000fe40000010000 */
[----:B----4-:R-:W-:Y:S01]  /*2180*/  BAR.SYNC.DEFER_BLOCKING 0x0 ;  /* 0x0000000000007b1d */ /* 0x010fe20000010000 */
[C---:B-1----:R-:W-:Y:S01]  /*2190*/  IMAD.SHL.U32 R3, R0.reuse, 0x80, RZ ;  /* 0x0000008000037824 */ /* 0x042fe200078e00ff */
[----:B------:R-:W-:Y:S01]  /*21a0*/  ELECT P0, URZ, PT ;  /* 0x00000000003f782f */ /* 0x000fe20003800000 */
[----:B------:R-:W-:Y:S01]  /*21b0*/  IMAD.SHL.U32 R4, R0, 0x10, RZ ;  /* 0x0000001000047824 */ /* 0x000fe200078e00ff */
[----:B------:R-:W-:Y:S02]  /*21c0*/  F2FP.F16.F32.PACK_AB R120, R121, R120 ;  /* 0x000000787978723e */ /* 0x000fe400000000ff */
[----:B------:R-:W-:Y:S01]  /*21d0*/  LOP3.LUT R3, R3, 0x780, RZ, 0xc0, !PT ;  /* 0x0000078003037812 */ /* 0x000fe200078ec0ff */
[----:B------:R-:W-:Y:S01]  /*21e0*/  UMOV UR21, UR19 ;  /* 0x0000001300157c82 */ /* 0x000fe20008000000 */
[----:B------:R-:W-:Y:S01]  /*21f0*/  F2FP.F16.F32.PACK_AB R121, R123, R122 ;  /* 0x0000007a7b79723e */ /* 0x000fe200000000ff */
[----:B------:R-:W-:Y:S01]  /*2200*/  UMOV UR22, UR15 ;  /* 0x0000000f00167c82 */ /* 0x000fe20008000000 */
[----:B------:R-:W-:-:S02]  /*2210*/  LOP3.LUT R3, R3, 0x70, R4, 0xf8, !PT ;  /* 0x0000007003037812 */ /* 0x000fc400078ef804 */
[----:B------:R-:W-:Y:S02]  /*2220*/  F2FP.F16.F32.PACK_AB R88, R89, R88 ;  /* 0x000000585958723e */ /* 0x000fe400000000ff */
[----:B------:R-:W-:Y:S01]  /*2230*/  LOP3.LUT R3, R3, 0x10, R0, 0x78, !PT ;  /* 0x0000001003037812 */ /* 0x000fe200078e7800 */
[----:B------:R-:W-:Y:S01]  /*2240*/  IMAD.SHL.U32 R0, R0, 0x40, RZ ;  /* 0x0000004000007824 */ /* 0x000fe200078e00ff */
[----:B------:R-:W-:Y:S02]  /*2250*/  ISETP.LT.U32.AND P0, PT, R2, 0x20, P0 ;  /* 0x000000200200780c */ /* 0x000fe40000701070 */
[----:B------:R-:W-:Y:S02]  /*2260*/  F2FP.F16.F32.PACK_AB R122, R125, R124 ;  /* 0x0000007c7d7a723e */ /* 0x000fe400000000ff */
[----:B------:R-:W-:Y:S02]  /*2270*/  LOP3.LUT R0, R3, 0x1800, R0, 0xf8, !PT ;  /* 0x0000180003007812 */ /* 0x000fe400078ef800 */
[----:B------:R-:W-:Y:S01]  /*2280*/  F2FP.F16.F32.PACK_AB R123, R127, R126 ;  /* 0x0000007e7f7b723e */ /* 0x000fe200000000ff */
[----:B------:R-:W1:Y:S02]  /*2290*/  @!P2 SYNCS.CCTL.IV [UR20+0x14000] ;  /* 0x01400000ff00a9b1 */ /* 0x000e640008000014 */
[----:B-1----:R-:W-:Y:S01]  /*22a0*/  BAR.SYNC.DEFER_BLOCKING 0x0 ;  /* 0x0000000000007b1d */ /* 0x002fe20000010000 */
[C---:B------:R-:W-:Y:S01]  /*22b0*/  LOP3.LUT R3, R0.reuse, 0x20, RZ, 0x3c, !PT ;  /* 0x0000002000037812 */ /* 0x040fe200078e3cff */
[----:B------:R-:W-:Y:S01]  /*22c0*/  VIADD R2, R0, UR20 ;  /* 0x0000001400027c36 */ /* 0x000fe20008000000 */
[----:B------:R-:W-:-:S02]  /*22d0*/  F2FP.F16.F32.PACK_AB R89, R91, R90 ;  /* 0x0000005a5b59723e */ /* 0x000fc400000000ff */
[----:B------:R-:W-:Y:S01]  /*22e0*/  F2FP.F16.F32.PACK_AB R56, R57, R56 ;  /* 0x000000383938723e */ /* 0x000fe200000000ff */
[----:B------:R-:W-:Y:S01]  /*22f0*/  VIADD R3, R3, UR20 ;  /* 0x0000001403037c36 */ /* 0x000fe20008000000 */
[----:B------:R-:W-:Y:S01]  /*2300*/  F2FP.F16.F32.PACK_AB R90, R93, R92 ;  /* 0x0000005c5d5a723e */ /* 0x000fe200000000ff */
[----:B------:R-:W-:Y:S01]  /*2310*/  VOTEU.ANY UP0, P0 ;  /* 0x00000000003f7886 */ /* 0x000fe20000000100 */
[----:B------:R-:W-:Y:S01]  /*2320*/  F2FP.F16.F32.PACK_AB R91, R95, R94 ;  /* 0x0000005e5f5b723e */ /* 0x000fe200000000ff */
[----:B------:R-:W-:Y:S01]  /*2330*/  VOTEU.ANY UP1, P0 ;  /* 0x00000000003f7886 */ /* 0x000fe20000020100 */
[----:B------:R-:W-:Y:S02]  /*2340*/  F2FP.F16.F32.PACK_AB R57, R59, R58 ;  /* 0x0000003a3b39723e */ /* 0x000fe400000000ff */
[----:B------:R-:W-:Y:S01]  /*2350*/  F2FP.F16.F32.PACK_AB R24, R25, R24 ;  /* 0x000000181918723e */ /* 0x000fe200000000ff */
[----:B--2---:R-:W-:Y:S01]  /*2360*/  @UP0 UMOV UR6, UR32 ;  /* 0x0000002000060c82 */ /* 0x004fe20008000000 */
[----:B------:R-:W-:Y:S01]  /*2370*/  F2FP.F16.F32.PACK_AB R128, R129, R128 ;  /* 0x000000808180723e */ /* 0x000fe200000000ff */
[----:B------:R-:W-:Y:S01]  /*2380*/  @UP0 UMOV UR7, UR33 ;  /* 0x0000002100070c82 */ /* 0x000fe20008000000 */
[----:B------:R-:W-:-:S02]  /*2390*/  F2FP.F16.F32.PACK_AB R58, R61, R60 ;  /* 0x0000003c3d3a723e */ /* 0x000fc400000000ff */
[----:B------:R-:W-:Y:S02]  /*23a0*/  F2FP.F16.F32.PACK_AB R59, R63, R62 ;  /* 0x0000003e3f3b723e */ /* 0x000fe400000000ff */
[----:B------:R-:W-:Y:S02]  /*23b0*/  F2FP.F16.F32.PACK_AB R25, R27, R26 ;  /* 0x0000001a1b19723e */ /* 0x000fe400000000ff */
[----:B------:R-:W-:Y:S01]  /*23c0*/  F2FP.F16.F32.PACK_AB R129, R131, R130 ;  /* 0x000000828381723e */ /* 0x000fe200000000ff */
[----:B------:R-:W1:Y:S02]  /*23d0*/  @!P2 SYNCS.CCTL.IV [UR20+0x14008] ;  /* 0x01400800ff00a9b1 */ /* 0x000e640008000014 */
[----:B-1----:R-:W-:Y:S01]  /*23e0*/  BAR.SYNC.DEFER_BLOCKING 0x0 ;  /* 0x0000000000007b1d */ /* 0x002fe20000010000 */
[----:B------:R-:W-:Y:S02]  /*23f0*/  F2FP.F16.F32.PACK_AB R96, R97, R96 ;  /* 0x000000606160723e */ /* 0x000fe400000000ff */
[----:B------:R-:W-:-:S02]  /*2400*/  F2FP.F16.F32.PACK_AB R26, R29, R28 ;  /* 0x0000001c1d1a723e */ /* 0x000fc400000000ff */
[----:B------:R-:W-:Y:S02]  /*2410*/  F2FP.F16.F32.PACK_AB R27, R31, R30 ;  /* 0x0000001e1f1b723e */ /* 0x000fe400000000ff */
[----:B------:R-:W-:Y:S02]  /*2420*/  LOP3.LUT R4, R0, 0x40, RZ, 0x3c, !PT ;  /* 0x0000004000047812 */ /* 0x000fe400078e3cff */
[----:B------:R-:W-:Y:S02]  /*2430*/  F2FP.F16.F32.PACK_AB R130, R133, R132 ;  /* 0x000000848582723e */ /* 0x000fe400000000ff */
[----:B------:R-:W-:Y:S01]  /*2440*/  F2FP.F16.F32.PACK_AB R131, R135, R134 ;  /* 0x000000868783723e */ /* 0x000fe200000000ff */
[----:B------:R-:W-:Y:S01]  /*2450*/  VIADD R4, R4, UR20 ;  /* 0x0000001404047c36 */ /* 0x000fe20008000000 */
[----:B------:R-:W-:Y:S02]  /*2460*/  F2FP.F16.F32.PACK_AB R97, R99, R98 ;  /* 0x000000626361723e */ /* 0x000fe400000000ff */
[----:B------:R-:W-:-:S02]  /*2470*/  F2FP.F16.F32.PACK_AB R64, R65, R64 ;  /* 0x000000404140723e */ /* 0x000fc400000000ff */
[----:B------:R-:W-:Y:S02]  /*2480*/  F2FP.F16.F32.PACK_AB R98, R101, R100 ;  /* 0x000000646562723e */ /* 0x000fe400000000ff */
[----:B------:R-:W-:Y:S02]  /*2490*/  F2FP.F16.F32.PACK_AB R99, R103, R102 ;  /* 0x000000666763723e */ /* 0x000fe400000000ff */
[----:B------:R-:W-:Y:S02]  /*24a0*/  F2FP.F16.F32.PACK_AB R65, R67, R66 ;  /* 0x000000424341723e */ /* 0x000fe400000000ff */
[----:B------:R-:W-:Y:S01]  /*24b0*/  F2FP.F16.F32.PACK_AB R32, R33, R32 ;  /* 0x000000202120723e */ /* 0x000fe200000000ff */
[----:B------:R-:W1:Y:S02]  /*24c0*/  @!P2 SYNCS.CCTL.IV [UR20+0x14010] ;  /* 0x01401000ff00a9b1 */ /* 0x000e640008000014 */
[----:B-1----:R-:W-:Y:S01]  /*24d0*/  BAR.SYNC.DEFER_BLOCKING 0x0 ;  /* 0x0000000000007b1d */ /* 0x002fe20000010000 */
[----:B------:R-:W-:-:S02]  /*24e0*/  F2FP.F16.F32.PACK_AB R136, R137, R136 ;  /* 0x000000888988723e */ /* 0x000fc400000000ff */
[----:B------:R-:W-:Y:S02]  /*24f0*/  F2FP.F16.F32.PACK_AB R66, R69, R68 ;  /* 0x000000444542723e */ /* 0x000fe400000000ff */
[----:B------:R-:W-:Y:S02]  /*2500*/  F2FP.F16.F32.PACK_AB R67, R71, R70 ;  /* 0x000000464743723e */ /* 0x000fe400000000ff */
[----:B------:R-:W-:Y:S02]  /*2510*/  F2FP.F16.F32.PACK_AB R33, R35, R34 ;  /* 0x000000222321723e */ /* 0x000fe400000000ff */
[----:B------:R-:W-:Y:S02]  /*2520*/  F2FP.F16.F32.PACK_AB R137, R139, R138 ;  /* 0x0000008a8b89723e */ /* 0x000fe400000000ff */
[----:B------:R-:W-:Y:S02]  /*2530*/  F2FP.F16.F32.PACK_AB R104, R105, R104 ;  /* 0x000000686968723e */ /* 0x000fe400000000ff */
[----:B------:R-:W-:-:S02]  /*2540*/  F2FP.F16.F32.PACK_AB R34, R37, R36 ;  /* 0x000000242522723e */ /* 0x000fc400000000ff */
[----:B------:R-:W-:Y:S02]  /*2550*/  F2FP.F16.F32.PACK_AB R35, R39, R38 ;  /* 0x000000262723723e */ /* 0x000fe400000000ff */
[----:B------:R-:W-:Y:S02]  /*2560*/  LOP3.LUT R0, R0, 0x60, RZ, 0x3c, !PT ;  /* 0x0000006000007812 */ /* 0x000fe400078e3cff */
[----:B------:R-:W-:Y:S02]  /*2570*/  F2FP.F16.F32.PACK_AB R138, R141, R140 ;  /* 0x0000008c8d8a723e */ /* 0x000fe400000000ff */
[----:B------:R-:W-:Y:S01]  /*2580*/  F2FP.F16.F32.PACK_AB R139, R143, R142 ;  /* 0x0000008e8f8b723e */ /* 0x000fe200000000ff */
[----:B------:R-:W-:Y:S01]  /*2590*/  VIADD R0, R0, UR20 ;  /* 0x0000001400007c36 */ /* 0x000fe20008000000 */
[----:B------:R-:W-:Y:S01]  /*25a0*/  F2FP.F16.F32.PACK_AB R105, R107, R106 ;  /* 0x0000006a6b69723e */ /* 0x000fe200000000ff */
[----:B------:R-:W1:Y:S02]  /*25b0*/  @!P2 SYNCS.CCTL.IV [UR20+0x14018] ;  /* 0x01401800ff00a9b1 */ /* 0x000e640008000014 */
[----:B-1----:R-:W-:Y:S01]  /*25c0*/  STSM.16.M88.4 [R2], R120 ;  /* 0x0000007802007844 */ /* 0x002fe20000000200 */
[----:B------:R-:W-:-:S02]  /*25d0*/  F2FP.F16.F32.PACK_AB R72, R73, R72 ;  /* 0x000000484948723e */ /* 0x000fc400000000ff */
[----:B------:R-:W-:Y:S01]  /*25e0*/  F2FP.F16.F32.PACK_AB R106, R109, R108 ;  /* 0x0000006c6d6a723e */ /* 0x000fe200000000ff */
[----:B------:R-:W-:Y:S01]  /*25f0*/  STSM.16.M88.4 [R2+0x2000], R88 ;  /* 0x0020005802007844 */ /* 0x000fe20000000200 */
[----:B------:R-:W-:Y:S02]  /*2600*/  F2FP.F16.F32.PACK_AB R107, R111, R110 ;  /* 0x0000006e6f6b723e */ /* 0x000fe400000000ff */
[----:B------:R-:W-:Y:S01]  /*2610*/  F2FP.F16.F32.PACK_AB R73, R75, R74 ;  /* 0x0000004a4b49723e */ /* 0x000fe200000000ff */
[----:B------:R-:W-:Y:S01]  /*2620*/  STSM.16.M88.4 [R2+0x4000], R56 ;  /* 0x0040003802007844 */ /* 0x000fe20000000200 */
[----:B------:R-:W-:Y:S02]  /*2630*/  F2FP.F16.F32.PACK_AB R40, R41, R40 ;  /* 0x000000282928723e */ /* 0x000fe400000000ff */
[----:B------:R-:W-:Y:S01]  /*2640*/  F2FP.F16.F32.PACK_AB R144, R145, R144 ;  /* 0x000000909190723e */ /* 0x000fe200000000ff */
[----:B------:R-:W-:Y:S01]  /*2650*/  STSM.16.M88.4 [R2+0x6000], R24 ;  /* 0x0060001802007844 */ /* 0x000fe20000000200 */
[----:B------:R-:W-:-:S02]  /*2660*/  F2FP.F16.F32.PACK_AB R74, R77, R76 ;  /* 0x0000004c4d4a723e */ /* 0x000fc400000000ff */
[----:B------:R-:W-:Y:S01]  /*2670*/  F2FP.F16.F32.PACK_AB R75, R79, R78 ;  /* 0x0000004e4f4b723e */ /* 0x000fe200000000ff */
[----:B------:R-:W-:Y:S01]  /*2680*/  STSM.16.M88.4 [R3], R128 ;  /* 0x0000008003007844 */ /* 0x000fe20000000200 */
        /* <DEDUP_REMOVED lines=8> */
[----:B------:R-:W-:Y:S01]  /*2710*/  STSM.16.M88.4 [R3+0x6000], R32 ;  /* 0x0060002003007844 */ /* 0x000fe20000000200 */
[----:B------:R-:W-:Y:S02]  /*2720*/  F2FP.F16.F32.PACK_AB R147, R151, R150 ;  /* 0x000000969793723e */ /* 0x000fe400000000ff */
[----:B------:R-:W-:Y:S01]  /*2730*/  F2FP.F16.F32.PACK_AB R113, R115, R114 ;  /* 0x000000727371723e */ /* 0x000fe200000000ff */
[----:B------:R-:W-:Y:S01]  /*2740*/  STSM.16.M88.4 [R4], R136 ;  /* 0x0000008804007844 */ /* 0x000fe20000000200 */
        /* <DEDUP_REMOVED lines=11> */
[----:B------:R-:W-:Y:S01]  /*2800*/  STSM.16.M88.4 [R0], R144 ;  /* 0x0000009000007844 */ /* 0x000fe20000000200 */
[----:B------:R-:W-:-:S02]  /*2810*/  F2FP.F16.F32.PACK_AB R50, R53, R52 ;  /* 0x000000343532723e */ /* 0x000fc400000000ff */
[----:B------:R-:W-:Y:S01]  /*2820*/  F2FP.F16.F32.PACK_AB R51, R55, R54 ;  /* 0x000000363733723e */ /* 0x000fe200000000ff */
[----:B------:R-:W-:Y:S04]  /*2830*/  STSM.16.M88.4 [R0+0x2000], R112 ;  /* 0x0020007000007844 */ /* 0x000fe80000000200 */
[----:B------:R-:W-:Y:S04]  /*2840*/  STSM.16.M88.4 [R0+0x4000], R80 ;  /* 0x0040005000007844 */ /* 0x000fe80000000200 */
[----:B------:R-:W-:Y:S01]  /*2850*/  STSM.16.M88.4 [R0+0x6000], R48 ;  /* 0x0060003000007844 */ /* 0x000fe20000000200 */
[----:B------:R1:W-:Y:S06]  /*2860*/  MEMBAR.ALL.CTA ;  /* 0x0000000000007992 */ /* 0x0003ec0000008000 */
[----:B-1----:R-:W1:Y:S02]  /*2870*/  FENCE.VIEW.ASYNC.S ;  /* 0x00000000000073c6 */ /* 0x002e640000000000 */
[----:B-1----:R-:W-:Y:S06]  /*2880*/  BAR.SYNC.DEFER_BLOCKING 0x0 ;  /* 0x0000000000007b1d */ /* 0x002fec0000010000 */
[----:B------:R1:W-:Y:S01]  /*2890*/  @UP1 UTMASTG.2D [UR20], [UR6] ;  /* 0x00000014060013b5 */ /* 0x0003e20008008000 */
[----:B------:R0:W-:Y:S01]  /*28a0*/  UTMACMDFLUSH ;  /* 0x00000000000079b7 */ /* 0x0001e20000000000 */
[----:B------:R-:W-:-:S04]  /*28b0*/  DEPBAR.LE SB0, 0x0 ;  /* 0x000080000000791a */ /* 0x000fc80000000000 */
[----:B------:R-:W-:Y:S06]  /*28c0*/  BAR.SYNC.DEFER_BLOCKING 0x0 ;  /* 0x0000000000007b1d */ /* 0x000fec0000010000 */
[----:B-1----:R-:W-:Y:S05]  /*28d0*/  EXIT ;  /* 0x000000000000794d */ /* 0x002fea0003800000 */
.L_x_48:
[----:B------:R-:W1:Y:S02]  /*28e0*/  SYNCS.PHASECHK.TRANS64.TRYWAIT P0, [UR21+0x14000], R3 ;  /* 0x01400003ff0075a7 */ /* 0x000e640008000155 */
[----:B-1----:R-:W-:Y:S05]  /*28f0*/  @!P0 BRA `(.L_x_48) ;  /* 0xfffffffc00f88947 */ /* 0x002fea000383ffff */
[----:B------:R-:W-:Y:S05]  /*2900*/  BRA `(.L_x_50) ;  /* 0xfffffff400847947 */ /* 0x000fea000383ffff */
.L_x_51:
[----:B------:R-:W-:-:S00]  /*2910*/  BRA `(.L_x_51) ;  /* 0xfffffffc00fc7947 */ /* 0x000fc0000383ffff */
[----:B------:R-:W-:-:S00]  /*2920*/  NOP ;  /* 0x0000000000007918 */ /* 0x000fc00000000000 */
        /* <DEDUP_REMOVED lines=13> */
.L_x_52:


//--------------------- .nv.shared.gluon_wgmma    --------------------------
	.section	.nv.shared.gluon_wgmma,"aw",@nobits
	.sectionflags	@""
	.align	16
	.zero		1024


//--------------------- .nv.shared.reserved.0     --------------------------
	.section	.nv.shared.reserved.0,"aw",@nobits
	.weak		__nv_reservedSMEM_offset_0_alias
	.size		__nv_reservedSMEM_offset_0_alias, 0, 0
	.other		__nv_reservedSMEM_offset_0_alias,@"STO_CUDA_RESERVED_SHARED STV_DEFAULT"
__nv_reservedSMEM_offset_0_alias:
	.zero		0


//--------------------- .nv.constant0.gluon_wgmma --------------------------
	.section	.nv.constant0.gluon_wgmma,"a",@progbits
	.sectionflags	@""
	.align	4
.nv.constant0.gluon_wgmma:
	.zero		608


//--------------------- SYMBOLS --------------------------

	.type		.nv.reservedSmem.offset0,@object
	.size		.nv.reservedSmem.offset0,0x4
